	.target	sm_90a

	.elftype	@"ET_EXEC"


//--------------------- .note.nv.tkinfo           --------------------------
	.section	.note.nv.tkinfo,"",@"SHT_NOTE"
	.sectionflags	@"SHF_NOTE_NV_TKINFO"
	.tkinfo
        /*0018*/ 	.word	0x00000002
        /*0030*/ 	.string	""
        /*0030*/ 	.string	"ptxas"
        /*0030*/ 	.string	"Cuda compilation tools, release 13.0, V13.0.88"
        /*0030*/ 	.string	"Build cuda_13.0.r13.0/compiler.36424714_0"
        /*0030*/ 	.string	"-arch sm_90a -m 64 "



//--------------------- .note.nv.cuinfo           --------------------------
	.section	.note.nv.cuinfo,"",@"SHT_NOTE"
	.sectionflags	@"SHF_NOTE_NV_CUINFO"
        /*0018*/ 	.short	0x0002
        /*001a*/ 	.short	0x005a
        /*001c*/ 	.short	0x0082
	.zero		2


//--------------------- .nv.info                  --------------------------
	.section	.nv.info,"",@"SHT_CUDA_INFO"
	.align	4


	//----- nvinfo : EIATTR_REGCOUNT
	.align		4
        /*0000*/ 	.byte	0x04, 0x2f
        /*0002*/ 	.short	(.L_12 - .L_11)
	.align		4
.L_11:
        /*0004*/ 	.word	index@(_ZN7cutlass13device_kernelINS_4gemm6kernel13GemmUniversalIN4cute5tupleIJiiiiEEENS1_10collective13CollectiveMmaINS1_37MainloopSm90TmaGmmaWarpSpecializedFP8ILi2ENS5_IJNS4_1CILi1EEESB_SB_EEENS1_35KernelTmaWarpSpecializedCooperativeEEENS5_IJNSA_ILi128EEESF_SF_EEENS_12float_e4m3_tENS5_IJlSB_lEEESH_SI_NS4_8TiledMMAINS4_8MMA_AtomIJNS4_4SM904GMMA31MMA_64x128x32_F32E4M3E4M3_SS_TNILNSM_7ScaleInE1ELSO_1EEEEEENS4_6LayoutINS5_IJNSA_ILi2EEESB_SB_EEENS5_IJSB_NSA_ILi0EEESU_EEEEENS5_IJNS4_10UnderscoreESX_SX_EEEEENS4_13SM90_TMA_LOADENS4_14ComposedLayoutINS4_7SwizzleILi3ELi4ELi3EEENS4_18smem_ptr_flag_bitsILi8EEENSR_INS5_IJNSA_ILi8EEESF_EEENS5_IJSF_SB_EEEEEEEvNS4_8identityES10_S1A_vS1B_EENS_8epilogue10collective6detail29Sm90TmaWarpSpecializedAdapterINS1E_15DefaultEpilogueISH_SI_SI_NS1D_6thread17LinearCombinationISH_Li1EffLNS1I_9ScaleType4KindE0ELNS_15FloatRoundStyleE2ESH_EENS1_15EpilogueDefaultEEEEEvvEEEEvNT_6ParamsE)
        /*0008*/ 	.word	0x000000a8


	//----- nvinfo : EIATTR_FRAME_SIZE
	.align		4
.L_12:
        /*000c*/ 	.byte	0x04, 0x11
        /*000e*/ 	.short	(.L_14 - .L_13)
	.align		4
.L_13:
        /*0010*/ 	.word	index@(_ZN7cutlass13device_kernelINS_4gemm6kernel13GemmUniversalIN4cute5tupleIJiiiiEEENS1_10collective13CollectiveMmaINS1_37MainloopSm90TmaGmmaWarpSpecializedFP8ILi2ENS5_IJNS4_1CILi1EEESB_SB_EEENS1_35KernelTmaWarpSpecializedCooperativeEEENS5_IJNSA_ILi128EEESF_SF_EEENS_12float_e4m3_tENS5_IJlSB_lEEESH_SI_NS4_8TiledMMAINS4_8MMA_AtomIJNS4_4SM904GMMA31MMA_64x128x32_F32E4M3E4M3_SS_TNILNSM_7ScaleInE1ELSO_1EEEEEENS4_6LayoutINS5_IJNSA_ILi2EEESB_SB_EEENS5_IJSB_NSA_ILi0EEESU_EEEEENS5_IJNS4_10UnderscoreESX_SX_EEEEENS4_13SM90_TMA_LOADENS4_14ComposedLayoutINS4_7SwizzleILi3ELi4ELi3EEENS4_18smem_ptr_flag_bitsILi8EEENSR_INS5_IJNSA_ILi8EEESF_EEENS5_IJSF_SB_EEEEEEEvNS4_8identityES10_S1A_vS1B_EENS_8epilogue10collective6detail29Sm90TmaWarpSpecializedAdapterINS1E_15DefaultEpilogueISH_SI_SI_NS1D_6thread17LinearCombinationISH_Li1EffLNS1I_9ScaleType4KindE0ELNS_15FloatRoundStyleE2ESH_EENS1_15EpilogueDefaultEEEEEvvEEEEvNT_6ParamsE)
        /*0014*/ 	.word	0x00000000


	//----- nvinfo : EIATTR_MIN_STACK_SIZE
	.align		4
.L_14:
        /*0018*/ 	.byte	0x04, 0x12
        /*001a*/ 	.short	(.L_16 - .L_15)
	.align		4
.L_15:
        /*001c*/ 	.word	index@(_ZN7cutlass13device_kernelINS_4gemm6kernel13GemmUniversalIN4cute5tupleIJiiiiEEENS1_10collective13CollectiveMmaINS1_37MainloopSm90TmaGmmaWarpSpecializedFP8ILi2ENS5_IJNS4_1CILi1EEESB_SB_EEENS1_35KernelTmaWarpSpecializedCooperativeEEENS5_IJNSA_ILi128EEESF_SF_EEENS_12float_e4m3_tENS5_IJlSB_lEEESH_SI_NS4_8TiledMMAINS4_8MMA_AtomIJNS4_4SM904GMMA31MMA_64x128x32_F32E4M3E4M3_SS_TNILNSM_7ScaleInE1ELSO_1EEEEEENS4_6LayoutINS5_IJNSA_ILi2EEESB_SB_EEENS5_IJSB_NSA_ILi0EEESU_EEEEENS5_IJNS4_10UnderscoreESX_SX_EEEEENS4_13SM90_TMA_LOADENS4_14ComposedLayoutINS4_7SwizzleILi3ELi4ELi3EEENS4_18smem_ptr_flag_bitsILi8EEENSR_INS5_IJNSA_ILi8EEESF_EEENS5_IJSF_SB_EEEEEEEvNS4_8identityES10_S1A_vS1B_EENS_8epilogue10collective6detail29Sm90TmaWarpSpecializedAdapterINS1E_15DefaultEpilogueISH_SI_SI_NS1D_6thread17LinearCombinationISH_Li1EffLNS1I_9ScaleType4KindE0ELNS_15FloatRoundStyleE2ESH_EENS1_15EpilogueDefaultEEEEEvvEEEEvNT_6ParamsE)
        /*0020*/ 	.word	0x00000000
.L_16:


//--------------------- .nv.compat                --------------------------
	.section	.nv.compat,"",@"SHT_CUDA_COMPAT_INFO"
	.align	4
        /*0000*/ 	.byte	0x02, 0x09, 0x01, 0x00, 0x02, 0x02, 0x04, 0x00, 0x02, 0x05, 0x05, 0x00, 0x03, 0x07, 0x01, 0x01
        /*0010*/ 	.byte	0x02, 0x03, 0x01, 0x00, 0x02, 0x06, 0x01, 0x00, 0x04, 0x0b, 0x08, 0x00, 0x00, 0x00, 0x00, 0x00
        /*0020*/ 	.byte	0x00, 0x00, 0x00, 0x00


//--------------------- .nv.info._ZN7cutlass13device_kernelINS_4gemm6kernel13GemmUniversalIN4cute5tupleIJiiiiEEENS1_10collective13CollectiveMmaINS1_37MainloopSm90TmaGmmaWarpSpecializedFP8ILi2ENS5_IJNS4_1CILi1EEESB_SB_EEENS1_35KernelTmaWarpSpecializedCooperativeEEENS5_IJNSA_ILi128EEESF_SF_EEENS_12float_e4m3_tENS5_IJlSB_lEEESH_SI_NS4_8TiledMMAINS4_8MMA_AtomIJNS4_4SM904GMMA31MMA_64x128x32_F32E4M3E4M3_SS_TNILNSM_7ScaleInE1ELSO_1EEEEEENS4_6LayoutINS5_IJNSA_ILi2EEESB_SB_EEENS5_IJSB_NSA_ILi0EEESU_EEEEENS5_IJNS4_10UnderscoreESX_SX_EEEEENS4_13SM90_TMA_LOADENS4_14ComposedLayoutINS4_7SwizzleILi3ELi4ELi3EEENS4_18smem_ptr_flag_bitsILi8EEENSR_INS5_IJNSA_ILi8EEESF_EEENS5_IJSF_SB_EEEEEEEvNS4_8identityES10_S1A_vS1B_EENS_8epilogue10collective6detail29Sm90TmaWarpSpecializedAdapterINS1E_15DefaultEpilogueISH_SI_SI_NS1D_6thread17LinearCombinationISH_Li1EffLNS1I_9ScaleType4KindE0ELNS_15FloatRoundStyleE2ESH_EENS1_15EpilogueDefaultEEEEEvvEEEEvNT_6ParamsE --------------------------
	.section	.nv.info._ZN7cutlass13device_kernelINS_4gemm6kernel13GemmUniversalIN4cute5tupleIJiiiiEEENS1_10collective13CollectiveMmaINS1_37MainloopSm90TmaGmmaWarpSpecializedFP8ILi2ENS5_IJNS4_1CILi1EEESB_SB_EEENS1_35KernelTmaWarpSpecializedCooperativeEEENS5_IJNSA_ILi128EEESF_SF_EEENS_12float_e4m3_tENS5_IJlSB_lEEESH_SI_NS4_8TiledMMAINS4_8MMA_AtomIJNS4_4SM904GMMA31MMA_64x128x32_F32E4M3E4M3_SS_TNILNSM_7ScaleInE1ELSO_1EEEEEENS4_6LayoutINS5_IJNSA_ILi2EEESB_SB_EEENS5_IJSB_NSA_ILi0EEESU_EEEEENS5_IJNS4_10UnderscoreESX_SX_EEEEENS4_13SM90_TMA_LOADENS4_14ComposedLayoutINS4_7SwizzleILi3ELi4ELi3EEENS4_18smem_ptr_flag_bitsILi8EEENSR_INS5_IJNSA_ILi8EEESF_EEENS5_IJSF_SB_EEEEEEEvNS4_8identityES10_S1A_vS1B_EENS_8epilogue10collective6detail29Sm90TmaWarpSpecializedAdapterINS1E_15DefaultEpilogueISH_SI_SI_NS1D_6thread17LinearCombinationISH_Li1EffLNS1I_9ScaleType4KindE0ELNS_15FloatRoundStyleE2ESH_EENS1_15EpilogueDefaultEEEEEvvEEEEvNT_6ParamsE,"",@"SHT_CUDA_INFO"
	.sectionflags	@""
	.align	4


	//----- nvinfo : EIATTR_CUDA_API_VERSION
	.align		4
        /*0000*/ 	.byte	0x04, 0x37
        /*0002*/ 	.short	(.L_18 - .L_17)
.L_17:
        /*0004*/ 	.word	0x00000082


	//----- nvinfo : EIATTR_KPARAM_INFO
	.align		4
.L_18:
        /*0008*/ 	.byte	0x04, 0x17
        /*000a*/ 	.short	(.L_20 - .L_19)
.L_19:
        /*000c*/ 	.word	0x00000000
        /*0010*/ 	.short	0x0000
        /*0012*/ 	.short	0x0070
        /*0014*/ 	.byte	0x00, 0xf0, 0x01, 0x10


	//----- nvinfo : EIATTR_SPARSE_MMA_MASK
	.align		4
.L_20:
        /*0018*/ 	.byte	0x03, 0x50
        /*001a*/ 	.short	0x0000


	//----- nvinfo : EIATTR_MAXREG_COUNT
	.align		4
        /*001c*/ 	.byte	0x03, 0x1b
        /*001e*/ 	.short	0x00a8


	//----- nvinfo : EIATTR_NUM_BARRIERS
	.align		4
        /*0020*/ 	.byte	0x02, 0x4c
        /*0022*/ 	.byte	0x01
	.zero		1


	//----- nvinfo : EIATTR_MERCURY_ISA_VERSION
	.align		4
        /*0024*/ 	.byte	0x03, 0x5f
        /*0026*/ 	.short	0x0101


	//----- nvinfo : EIATTR_INT_WARP_WIDE_INSTR_OFFSETS
	.align		4
        /*0028*/ 	.byte	0x04, 0x31
        /*002a*/ 	.short	(.L_22 - .L_21)


	//   ....[0]....
.L_21:
        /*002c*/ 	.word	0x00000390


	//   ....[1]....
        /*0030*/ 	.word	0x000003a0


	//   ....[2]....
        /*0034*/ 	.word	0x00000490


	//----- nvinfo : EIATTR_COOP_GROUP_MASK_REGIDS
	.align		4
.L_22:
        /*0038*/ 	.byte	0x04, 0x29
        /*003a*/ 	.short	(.L_24 - .L_23)


	//   ....[0]....
.L_23:
        /*003c*/ 	.word	0xffffffff


	//   ....[1]....
        /*0040*/ 	.word	0xffffffff


	//   ....[2]....
        /*0044*/ 	.word	0xffffffff


	//   ....[3]....
        /*0048*/ 	.word	0xffffffff


	//   ....[4]....
        /*004c*/ 	.word	0xffffffff


	//----- nvinfo : EIATTR_COOP_GROUP_INSTR_OFFSETS
	.align		4
.L_24:
        /*0050*/ 	.byte	0x04, 0x28
        /*0052*/ 	.short	(.L_26 - .L_25)


	//   ....[0]....
.L_25:
        /*0054*/ 	.word	0x00000060


	//   ....[1]....
        /*0058*/ 	.word	0x00000070


	//   ....[2]....
        /*005c*/ 	.word	0x00000130


	//   ....[3]....
        /*0060*/ 	.word	0x00000280


	//   ....[4]....
        /*0064*/ 	.word	0x00000f80


	//----- nvinfo : EIATTR_REG_RECONFIG
	.align		4
.L_26:
        /*0068*/ 	.byte	0x01, 0x54
	.zero		2


	//----- nvinfo : EIATTR_MBARRIER_INSTR_OFFSETS
	.align		4
        /*006c*/ 	.byte	0x04, 0x39
        /*006e*/ 	.short	(.L_28 - .L_27)


	//   ....[0]....
.L_27:
        /*0070*/ 	.word	0x00000230
        /*0074*/ 	.word	0x000000ff
        /*0078*/ 	.word	0x00000000
        /*007c*/ 	.short	0x0100
        /*007e*/ 	.byte	0x08
	.zero		1


	//   ....[1]....
        /*0080*/ 	.word	0x00000240
        /*0084*/ 	.word	0x000000ff
        /*0088*/ 	.word	0x00000010
        /*008c*/ 	.short	0x0100
        /*008e*/ 	.byte	0x08
	.zero		1


	//   ....[2]....
        /*0090*/ 	.word	0x00000250
        /*0094*/ 	.word	0x000000ff
        /*0098*/ 	.word	0x00000008
        /*009c*/ 	.short	0x0100
        /*009e*/ 	.byte	0x08
	.zero		1


	//   ....[3]....
        /*00a0*/ 	.word	0x00000260
        /*00a4*/ 	.word	0x000000ff
        /*00a8*/ 	.word	0x00000018
        /*00ac*/ 	.short	0x0100
        /*00ae*/ 	.byte	0x08
	.zero		1


	//   ....[4]....
        /*00b0*/ 	.word	0x000004e0
        /*00b4*/ 	.word	0x000000ff
        /*00b8*/ 	.word	0x00000030
        /*00bc*/ 	.short	0x0100
        /*00be*/ 	.byte	0x06
	.zero		1


	//   ....[5]....
        /*00c0*/ 	.word	0x00000540
        /*00c4*/ 	.word	0x000000ff
        /*00c8*/ 	.word	0x00000038
        /*00cc*/ 	.short	0x0100
        /*00ce*/ 	.byte	0x06
	.zero		1


	//   ....[6]....
        /*00d0*/ 	.word	0x000014b0
        /*00d4*/ 	.word	0x000000ff
        /*00d8*/ 	.word	0x00000000
        /*00dc*/ 	.short	0x010a
        /*00de*/ 	.byte	0x06
	.zero		1


	//   ....[7]....
        /*00e0*/ 	.word	0x000014f0
        /*00e4*/ 	.word	0x000000ff
        /*00e8*/ 	.word	0x00000000
        /*00ec*/ 	.short	0x010a
        /*00ee*/ 	.byte	0x06
	.zero		1


	//   ....[8]....
        /*00f0*/ 	.word	0x00001ee0
        /*00f4*/ 	.word	0x000000ff
        /*00f8*/ 	.word	0x00000000
        /*00fc*/ 	.short	0x010a
        /*00fe*/ 	.byte	0x0c
	.zero		1


	//   ....[9]....
        /*0100*/ 	.word	0x00001f20
        /*0104*/ 	.word	0x000000ff
        /*0108*/ 	.word	0x00000000
        /*010c*/ 	.short	0x010a
        /*010e*/ 	.byte	0x0c
	.zero		1


	//   ....[10]....
        /*0110*/ 	.word	0x00002610
        /*0114*/ 	.word	0x000000ff
        /*0118*/ 	.word	0x00000000
        /*011c*/ 	.short	0x0101
        /*011e*/ 	.byte	0x08
	.zero		1


	//   ....[11]....
        /*0120*/ 	.word	0x00002c40
        /*0124*/ 	.word	0x000000ff
        /*0128*/ 	.word	0x00000000
        /*012c*/ 	.short	0x0101
        /*012e*/ 	.byte	0x06
	.zero		1


	//   ....[12]....
        /*0130*/ 	.word	0x000085e0
        /*0134*/ 	.word	0x00000012
        /*0138*/ 	.word	0x00000010
        /*013c*/ 	.short	0x010a
        /*013e*/ 	.byte	0x3f
	.zero		1


	//   ....[13]....
        /*0140*/ 	.word	0x00008990
        /*0144*/ 	.word	0x00000006
        /*0148*/ 	.word	0x00000038
        /*014c*/ 	.short	0x0101
        /*014e*/ 	.byte	0x3f
	.zero		1


	//   ....[14]....
        /*0150*/ 	.word	0x00009080
        /*0154*/ 	.word	0x00000007
        /*0158*/ 	.word	0x00000000
        /*015c*/ 	.short	0x010a
        /*015e*/ 	.byte	0x3f
	.zero		1


	//   ....[15]....
        /*0160*/ 	.word	0x00009100
        /*0164*/ 	.word	0x00000005
        /*0168*/ 	.word	0x00000000
        /*016c*/ 	.short	0x010a
        /*016e*/ 	.byte	0x3f
	.zero		1


	//   ....[16]....
        /*0170*/ 	.word	0x00009170
        /*0174*/ 	.word	0x0000000b
        /*0178*/ 	.word	0x00000000
        /*017c*/ 	.short	0x010a
        /*017e*/ 	.byte	0x3f
	.zero		1


	//   ....[17]....
        /*0180*/ 	.word	0x000091d0
        /*0184*/ 	.word	0x0000008c
        /*0188*/ 	.word	0x00000000
        /*018c*/ 	.short	0x010a
        /*018e*/ 	.byte	0x3f
	.zero		1


	//   ....[18]....
        /*0190*/ 	.word	0x000092a0
        /*0194*/ 	.word	0x00000012
        /*0198*/ 	.word	0x00000010
        /*019c*/ 	.short	0x010a
        /*019e*/ 	.byte	0x3f
	.zero		1


	//   ....[19]....
        /*01a0*/ 	.word	0x00009380
        /*01a4*/ 	.word	0x00000007
        /*01a8*/ 	.word	0x00000000
        /*01ac*/ 	.short	0x010a
        /*01ae*/ 	.byte	0x3f
	.zero		1


	//----- nvinfo : EIATTR_NUM_MBARRIERS
	.align		4
.L_28:
        /*01b0*/ 	.byte	0x03, 0x38
        /*01b2*/ 	.short	0x0006


	//----- nvinfo : EIATTR_EXIT_INSTR_OFFSETS
	.align		4
        /*01b4*/ 	.byte	0x04, 0x1c
        /*01b6*/ 	.short	(.L_30 - .L_29)


	//   ....[0]....
.L_29:
        /*01b8*/ 	.word	0x00000590


	//   ....[1]....
        /*01bc*/ 	.word	0x00000e50


	//   ....[2]....
        /*01c0*/ 	.word	0x00007c50


	//   ....[3]....
        /*01c4*/ 	.word	0x00008280


	//   ....[4]....
        /*01c8*/ 	.word	0x00009150


	//----- nvinfo : EIATTR_MAX_THREADS
	.align		4
.L_30:
        /*01cc*/ 	.byte	0x04, 0x05
        /*01ce*/ 	.short	(.L_32 - .L_31)
.L_31:
        /*01d0*/ 	.word	0x00000180
        /*01d4*/ 	.word	0x00000001
        /*01d8*/ 	.word	0x00000001


	//----- nvinfo : EIATTR_CRS_STACK_SIZE
	.align		4
.L_32:
        /*01dc*/ 	.byte	0x04, 0x1e
        /*01de*/ 	.short	(.L_34 - .L_33)
.L_33:
        /*01e0*/ 	.word	0x00000000


	//----- nvinfo : EIATTR_CBANK_PARAM_SIZE
	.align		4
.L_34:
        /*01e4*/ 	.byte	0x03, 0x19
        /*01e6*/ 	.short	0x0470


	//----- nvinfo : EIATTR_PARAM_CBANK
	.align		4
        /*01e8*/ 	.byte	0x04, 0x0a
        /*01ea*/ 	.short	(.L_36 - .L_35)
	.align		4
.L_35:
        /*01ec*/ 	.word	index@(.nv.constant0._ZN7cutlass13device_kernelINS_4gemm6kernel13GemmUniversalIN4cute5tupleIJiiiiEEENS1_10collective13CollectiveMmaINS1_37MainloopSm90TmaGmmaWarpSpecializedFP8ILi2ENS5_IJNS4_1CILi1EEESB_SB_EEENS1_35KernelTmaWarpSpecializedCooperativeEEENS5_IJNSA_ILi128EEESF_SF_EEENS_12float_e4m3_tENS5_IJlSB_lEEESH_SI_NS4_8TiledMMAINS4_8MMA_AtomIJNS4_4SM904GMMA31MMA_64x128x32_F32E4M3E4M3_SS_TNILNSM_7ScaleInE1ELSO_1EEEEEENS4_6LayoutINS5_IJNSA_ILi2EEESB_SB_EEENS5_IJSB_NSA_ILi0EEESU_EEEEENS5_IJNS4_10UnderscoreESX_SX_EEEEENS4_13SM90_TMA_LOADENS4_14ComposedLayoutINS4_7SwizzleILi3ELi4ELi3EEENS4_18smem_ptr_flag_bitsILi8EEENSR_INS5_IJNSA_ILi8EEESF_EEENS5_IJSF_SB_EEEEEEEvNS4_8identityES10_S1A_vS1B_EENS_8epilogue10collective6detail29Sm90TmaWarpSpecializedAdapterINS1E_15DefaultEpilogueISH_SI_SI_NS1D_6thread17LinearCombinationISH_Li1EffLNS1I_9ScaleType4KindE0ELNS_15FloatRoundStyleE2ESH_EENS1_15EpilogueDefaultEEEEEvvEEEEvNT_6ParamsE)
        /*01f0*/ 	.short	0x0210
        /*01f2*/ 	.short	0x0470


	//----- nvinfo : EIATTR_SW_WAR
	.align		4
.L_36:
        /*01f4*/ 	.byte	0x04, 0x36
        /*01f6*/ 	.short	(.L_38 - .L_37)
.L_37:
        /*01f8*/ 	.word	0x00000008
.L_38:


//--------------------- .nv.callgraph             --------------------------
	.section	.nv.callgraph,"",@"SHT_CUDA_CALLGRAPH"
	.align	4
	.sectionentsize	8
	.align		4
        /*0000*/ 	.word	0x00000000
	.align		4
        /*0004*/ 	.word	0xffffffff
	.align		4
        /*0008*/ 	.word	0x00000000
	.align		4
        /*000c*/ 	.word	0xfffffffe
	.align		4
        /*0010*/ 	.word	0x00000000
	.align		4
        /*0014*/ 	.word	0xfffffffd
	.align		4
        /*0018*/ 	.word	0x00000000
	.align		4
        /*001c*/ 	.word	0xfffffffc


//--------------------- .nv.constant4             --------------------------
	.section	.nv.constant4,"a",@progbits
	.align	8
	.align		8
.nv.constant4:
        /*0000*/ 	.dword	_ZN40_INTERNAL_6175d5b7_4_k_cu_fba7172f_254354cuda3std3__45__cpo5beginE
	.align		8
        /*0008*/ 	.dword	_ZN40_INTERNAL_6175d5b7_4_k_cu_fba7172f_254354cuda3std3__45__cpo3endE
	.align		8
        /*0010*/ 	.dword	_ZN40_INTERNAL_6175d5b7_4_k_cu_fba7172f_254354cuda3std3__45__cpo6cbeginE
	.align		8
        /*0018*/ 	.dword	_ZN40_INTERNAL_6175d5b7_4_k_cu_fba7172f_254354cuda3std3__45__cpo4cendE
	.align		8
        /*0020*/ 	.dword	_ZN40_INTERNAL_6175d5b7_4_k_cu_fba7172f_254354cuda3std3__442_GLOBAL__N__6175d5b7_4_k_cu_fba7172f_254356ignoreE
	.align		8
        /*0028*/ 	.dword	_ZN40_INTERNAL_6175d5b7_4_k_cu_fba7172f_254354cuda3std3__419piecewise_constructE
	.align		8
        /*0030*/ 	.dword	_ZN40_INTERNAL_6175d5b7_4_k_cu_fba7172f_254354cuda3std3__48in_placeE
	.align		8
        /*0038*/ 	.dword	_ZN40_INTERNAL_6175d5b7_4_k_cu_fba7172f_254354cuda3std6ranges3__45__cpo4swapE
	.align		8
        /*0040*/ 	.dword	_ZN40_INTERNAL_6175d5b7_4_k_cu_fba7172f_254354cuda3std6ranges3__45__cpo9iter_moveE
	.align		8
        /*0048*/ 	.dword	_ZN40_INTERNAL_6175d5b7_4_k_cu_fba7172f_254354cute7productE
	.align		8
        /*0050*/ 	.dword	_ZN40_INTERNAL_6175d5b7_4_k_cu_fba7172f_254354cute1_E


//--------------------- .text._ZN7cutlass13device_kernelINS_4gemm6kernel13GemmUniversalIN4cute5tupleIJiiiiEEENS1_10collective13CollectiveMmaINS1_37MainloopSm90TmaGmmaWarpSpecializedFP8ILi2ENS5_IJNS4_1CILi1EEESB_SB_EEENS1_35KernelTmaWarpSpecializedCooperativeEEENS5_IJNSA_ILi128EEESF_SF_EEENS_12float_e4m3_tENS5_IJlSB_lEEESH_SI_NS4_8TiledMMAINS4_8MMA_AtomIJNS4_4SM904GMMA31MMA_64x128x32_F32E4M3E4M3_SS_TNILNSM_7ScaleInE1ELSO_1EEEEEENS4_6LayoutINS5_IJNSA_ILi2EEESB_SB_EEENS5_IJSB_NSA_ILi0EEESU_EEEEENS5_IJNS4_10UnderscoreESX_SX_EEEEENS4_13SM90_TMA_LOADENS4_14ComposedLayoutINS4_7SwizzleILi3ELi4ELi3EEENS4_18smem_ptr_flag_bitsILi8EEENSR_INS5_IJNSA_ILi8EEESF_EEENS5_IJSF_SB_EEEEEEEvNS4_8identityES10_S1A_vS1B_EENS_8epilogue10collective6detail29Sm90TmaWarpSpecializedAdapterINS1E_15DefaultEpilogueISH_SI_SI_NS1D_6thread17LinearCombinationISH_Li1EffLNS1I_9ScaleType4KindE0ELNS_15FloatRoundStyleE2ESH_EENS1_15EpilogueDefaultEEEEEvvEEEEvNT_6ParamsE --------------------------
	.section	.text._ZN7cutlass13device_kernelINS_4gemm6kernel13GemmUniversalIN4cute5tupleIJiiiiEEENS1_10collective13CollectiveMmaINS1_37MainloopSm90TmaGmmaWarpSpecializedFP8ILi2ENS5_IJNS4_1CILi1EEESB_SB_EEENS1_35KernelTmaWarpSpecializedCooperativeEEENS5_IJNSA_ILi128EEESF_SF_EEENS_12float_e4m3_tENS5_IJlSB_lEEESH_SI_NS4_8TiledMMAINS4_8MMA_AtomIJNS4_4SM904GMMA31MMA_64x128x32_F32E4M3E4M3_SS_TNILNSM_7ScaleInE1ELSO_1EEEEEENS4_6LayoutINS5_IJNSA_ILi2EEESB_SB_EEENS5_IJSB_NSA_ILi0EEESU_EEEEENS5_IJNS4_10UnderscoreESX_SX_EEEEENS4_13SM90_TMA_LOADENS4_14ComposedLayoutINS4_7SwizzleILi3ELi4ELi3EEENS4_18smem_ptr_flag_bitsILi8EEENSR_INS5_IJNSA_ILi8EEESF_EEENS5_IJSF_SB_EEEEEEEvNS4_8identityES10_S1A_vS1B_EENS_8epilogue10collective6detail29Sm90TmaWarpSpecializedAdapterINS1E_15DefaultEpilogueISH_SI_SI_NS1D_6thread17LinearCombinationISH_Li1EffLNS1I_9ScaleType4KindE0ELNS_15FloatRoundStyleE2ESH_EENS1_15EpilogueDefaultEEEEEvvEEEEvNT_6ParamsE,"ax",@progbits
	.align	128
.text._ZN7cutlass13device_kernelINS_4gemm6kernel13GemmUniversalIN4cute5tupleIJiiiiEEENS1_10collective13CollectiveMmaINS1_37MainloopSm90TmaGmmaWarpSpecializedFP8ILi2ENS5_IJNS4_1CILi1EEESB_SB_EEENS1_35KernelTmaWarpSpecializedCooperativeEEENS5_IJNSA_ILi128EEESF_SF_EEENS_12float_e4m3_tENS5_IJlSB_lEEESH_SI_NS4_8TiledMMAINS4_8MMA_AtomIJNS4_4SM904GMMA31MMA_64x128x32_F32E4M3E4M3_SS_TNILNSM_7ScaleInE1ELSO_1EEEEEENS4_6LayoutINS5_IJNSA_ILi2EEESB_SB_EEENS5_IJSB_NSA_ILi0EEESU_EEEEENS5_IJNS4_10UnderscoreESX_SX_EEEEENS4_13SM90_TMA_LOADENS4_14ComposedLayoutINS4_7SwizzleILi3ELi4ELi3EEENS4_18smem_ptr_flag_bitsILi8EEENSR_INS5_IJNSA_ILi8EEESF_EEENS5_IJSF_SB_EEEEEEEvNS4_8identityES10_S1A_vS1B_EENS_8epilogue10collective6detail29Sm90TmaWarpSpecializedAdapterINS1E_15DefaultEpilogueISH_SI_SI_NS1D_6thread17LinearCombinationISH_Li1EffLNS1I_9ScaleType4KindE0ELNS_15FloatRoundStyleE2ESH_EENS1_15EpilogueDefaultEEEEEvvEEEEvNT_6ParamsE:
        .type           _ZN7cutlass13device_kernelINS_4gemm6kernel13GemmUniversalIN4cute5tupleIJiiiiEEENS1_10collective13CollectiveMmaINS1_37MainloopSm90TmaGmmaWarpSpecializedFP8ILi2ENS5_IJNS4_1CILi1EEESB_SB_EEENS1_35KernelTmaWarpSpecializedCooperativeEEENS5_IJNSA_ILi128EEESF_SF_EEENS_12float_e4m3_tENS5_IJlSB_lEEESH_SI_NS4_8TiledMMAINS4_8MMA_AtomIJNS4_4SM904GMMA31MMA_64x128x32_F32E4M3E4M3_SS_TNILNSM_7ScaleInE1ELSO_1EEEEEENS4_6LayoutINS5_IJNSA_ILi2EEESB_SB_EEENS5_IJSB_NSA_ILi0EEESU_EEEEENS5_IJNS4_10UnderscoreESX_SX_EEEEENS4_13SM90_TMA_LOADENS4_14ComposedLayoutINS4_7SwizzleILi3ELi4ELi3EEENS4_18smem_ptr_flag_bitsILi8EEENSR_INS5_IJNSA_ILi8EEESF_EEENS5_IJSF_SB_EEEEEEEvNS4_8identityES10_S1A_vS1B_EENS_8epilogue10collective6detail29Sm90TmaWarpSpecializedAdapterINS1E_15DefaultEpilogueISH_SI_SI_NS1D_6thread17LinearCombinationISH_Li1EffLNS1I_9ScaleType4KindE0ELNS_15FloatRoundStyleE2ESH_EENS1_15EpilogueDefaultEEEEEvvEEEEvNT_6ParamsE,@function
        .size           _ZN7cutlass13device_kernelINS_4gemm6kernel13GemmUniversalIN4cute5tupleIJiiiiEEENS1_10collective13CollectiveMmaINS1_37MainloopSm90TmaGmmaWarpSpecializedFP8ILi2ENS5_IJNS4_1CILi1EEESB_SB_EEENS1_35KernelTmaWarpSpecializedCooperativeEEENS5_IJNSA_ILi128EEESF_SF_EEENS_12float_e4m3_tENS5_IJlSB_lEEESH_SI_NS4_8TiledMMAINS4_8MMA_AtomIJNS4_4SM904GMMA31MMA_64x128x32_F32E4M3E4M3_SS_TNILNSM_7ScaleInE1ELSO_1EEEEEENS4_6LayoutINS5_IJNSA_ILi2EEESB_SB_EEENS5_IJSB_NSA_ILi0EEESU_EEEEENS5_IJNS4_10UnderscoreESX_SX_EEEEENS4_13SM90_TMA_LOADENS4_14ComposedLayoutINS4_7SwizzleILi3ELi4ELi3EEENS4_18smem_ptr_flag_bitsILi8EEENSR_INS5_IJNSA_ILi8EEESF_EEENS5_IJSF_SB_EEEEEEEvNS4_8identityES10_S1A_vS1B_EENS_8epilogue10collective6detail29Sm90TmaWarpSpecializedAdapterINS1E_15DefaultEpilogueISH_SI_SI_NS1D_6thread17LinearCombinationISH_Li1EffLNS1I_9ScaleType4KindE0ELNS_15FloatRoundStyleE2ESH_EENS1_15EpilogueDefaultEEEEEvvEEEEvNT_6ParamsE,(.L_x_197 - _ZN7cutlass13device_kernelINS_4gemm6kernel13GemmUniversalIN4cute5tupleIJiiiiEEENS1_10collective13CollectiveMmaINS1_37MainloopSm90TmaGmmaWarpSpecializedFP8ILi2ENS5_IJNS4_1CILi1EEESB_SB_EEENS1_35KernelTmaWarpSpecializedCooperativeEEENS5_IJNSA_ILi128EEESF_SF_EEENS_12float_e4m3_tENS5_IJlSB_lEEESH_SI_NS4_8TiledMMAINS4_8MMA_AtomIJNS4_4SM904GMMA31MMA_64x128x32_F32E4M3E4M3_SS_TNILNSM_7ScaleInE1ELSO_1EEEEEENS4_6LayoutINS5_IJNSA_ILi2EEESB_SB_EEENS5_IJSB_NSA_ILi0EEESU_EEEEENS5_IJNS4_10UnderscoreESX_SX_EEEEENS4_13SM90_TMA_LOADENS4_14ComposedLayoutINS4_7SwizzleILi3ELi4ELi3EEENS4_18smem_ptr_flag_bitsILi8EEENSR_INS5_IJNSA_ILi8EEESF_EEENS5_IJSF_SB_EEEEEEEvNS4_8identityES10_S1A_vS1B_EENS_8epilogue10collective6detail29Sm90TmaWarpSpecializedAdapterINS1E_15DefaultEpilogueISH_SI_SI_NS1D_6thread17LinearCombinationISH_Li1EffLNS1I_9ScaleType4KindE0ELNS_15FloatRoundStyleE2ESH_EENS1_15EpilogueDefaultEEEEEvvEEEEvNT_6ParamsE)
        .other          _ZN7cutlass13device_kernelINS_4gemm6kernel13GemmUniversalIN4cute5tupleIJiiiiEEENS1_10collective13CollectiveMmaINS1_37MainloopSm90TmaGmmaWarpSpecializedFP8ILi2ENS5_IJNS4_1CILi1EEESB_SB_EEENS1_35KernelTmaWarpSpecializedCooperativeEEENS5_IJNSA_ILi128EEESF_SF_EEENS_12float_e4m3_tENS5_IJlSB_lEEESH_SI_NS4_8TiledMMAINS4_8MMA_AtomIJNS4_4SM904GMMA31MMA_64x128x32_F32E4M3E4M3_SS_TNILNSM_7ScaleInE1ELSO_1EEEEEENS4_6LayoutINS5_IJNSA_ILi2EEESB_SB_EEENS5_IJSB_NSA_ILi0EEESU_EEEEENS5_IJNS4_10UnderscoreESX_SX_EEEEENS4_13SM90_TMA_LOADENS4_14ComposedLayoutINS4_7SwizzleILi3ELi4ELi3EEENS4_18smem_ptr_flag_bitsILi8EEENSR_INS5_IJNSA_ILi8EEESF_EEENS5_IJSF_SB_EEEEEEEvNS4_8identityES10_S1A_vS1B_EENS_8epilogue10collective6detail29Sm90TmaWarpSpecializedAdapterINS1E_15DefaultEpilogueISH_SI_SI_NS1D_6thread17LinearCombinationISH_Li1EffLNS1I_9ScaleType4KindE0ELNS_15FloatRoundStyleE2ESH_EENS1_15EpilogueDefaultEEEEEvvEEEEvNT_6ParamsE,@"STO_CUDA_ENTRY STV_DEFAULT"
_ZN7cutlass13device_kernelINS_4gemm6kernel13GemmUniversalIN4cute5tupleIJiiiiEEENS1_10collective13CollectiveMmaINS1_37MainloopSm90TmaGmmaWarpSpecializedFP8ILi2ENS5_IJNS4_1CILi1EEESB_SB_EEENS1_35KernelTmaWarpSpecializedCooperativeEEENS5_IJNSA_ILi128EEESF_SF_EEENS_12float_e4m3_tENS5_IJlSB_lEEESH_SI_NS4_8TiledMMAINS4_8MMA_AtomIJNS4_4SM904GMMA31MMA_64x128x32_F32E4M3E4M3_SS_TNILNSM_7ScaleInE1ELSO_1EEEEEENS4_6LayoutINS5_IJNSA_ILi2EEESB_SB_EEENS5_IJSB_NSA_ILi0EEESU_EEEEENS5_IJNS4_10UnderscoreESX_SX_EEEEENS4_13SM90_TMA_LOADENS4_14ComposedLayoutINS4_7SwizzleILi3ELi4ELi3EEENS4_18smem_ptr_flag_bitsILi8EEENSR_INS5_IJNSA_ILi8EEESF_EEENS5_IJSF_SB_EEEEEEEvNS4_8identityES10_S1A_vS1B_EENS_8epilogue10collective6detail29Sm90TmaWarpSpecializedAdapterINS1E_15DefaultEpilogueISH_SI_SI_NS1D_6thread17LinearCombinationISH_Li1EffLNS1I_9ScaleType4KindE0ELNS_15FloatRoundStyleE2ESH_EENS1_15EpilogueDefaultEEEEEvvEEEEvNT_6ParamsE:
[----:B------:R-:W-:Y:S01]  /*0000*/  LDC R1, c[0x0][0x28] ;  /* 0x00000a00ff017b82 */ /* 0x000fe20000000800 */
[----:B------:R-:W0:Y:S01]  /*0010*/  S2R R0, SR_TID.X ;  /* 0x0000000000007919 */ /* 0x000e220000002100 */
[----:B------:R-:W-:Y:S01]  /*0020*/  ELECT P0, URZ, PT ;  /* 0x00000000003f782f */ /* 0x000fe20003800000 */
[----:B------:R-:W-:Y:S01]  /*0030*/  BSSY B0, `(.L_x_0) ;  /* 0x000000f000007945 */ /* 0x000fe20003800000 */
[--C-:B0-----:R-:W-:Y:S02]  /*0040*/  SHF.R.U32.HI R2, RZ, 0x5, R0.reuse ;  /* 0x00000005ff027819 */ /* 0x101fe40000011600 */
[----:B------:R-:W-:-:S03]  /*0050*/  SHF.R.U32.HI R3, RZ, 0x7, R0 ;  /* 0x00000007ff037819 */ /* 0x000fc60000011600 */
[----:B------:R-:W0:Y:S04]  /*0060*/  SHFL.IDX PT, R5, R2, RZ, 0x1f ;  /* 0x00001fff02057589 */ /* 0x000e2800000e0000 */
[----:B------:R1:W2:Y:S01]  /*0070*/  SHFL.IDX PT, R6, R3, RZ, 0x1f ;  /* 0x00001fff03067589 */ /* 0x0002a200000e0000 */
[----:B0-----:R-:W-:-:S13]  /*0080*/  ISETP.NE.OR P0, PT, R5, RZ, !P0 ;  /* 0x000000ff0500720c */ /* 0x001fda0004705670 */
[----:B-12---:R-:W-:Y:S05]  /*0090*/  @P0 BRA `(.L_x_1) ;  /* 0x0000000000200947 */ /* 0x006fea0003800000 */
[----:B------:R-:W-:Y:S02]  /*00a0*/  ULDC.64 UR4, c[0x0][0x198] ;  /* 0x0000660000047ab9 */ /* 0x000fe40000000a00 */
[----:B------:R-:W-:Y:S02]  /*00b0*/  UIADD3 UR6, UP0, UR4, 0xf0, URZ ;  /* 0x000000f004067890 */ /* 0x000fe4000ff1e03f */
[----:B------:R-:W-:Y:S02]  /*00c0*/  UIADD3 UR4, UP1, UR4, 0x1f0, URZ ;  /* 0x000001f004047890 */ /* 0x000fe4000ff3e03f */
[----:B------:R-:W-:Y:S02]  /*00d0*/  UIADD3.X UR7, URZ, UR5, URZ, UP0, !UPT ;  /* 0x000000053f077290 */ /* 0x000fe400087fe43f */
[----:B------:R-:W-:-:S07]  /*00e0*/  UIADD3.X UR5, URZ, UR5, URZ, UP1, !UPT ;  /* 0x000000053f057290 */ /* 0x000fce0008ffe43f */
[----:B------:R0:W-:Y:S02]  /*00f0*/  UTMACCTL.PF [UR6] ;  /* 0x00000000060079b9 */ /* 0x0001e40008040000 */
[----:B------:R0:W-:Y:S02]  /*0100*/  UTMACCTL.PF [UR4] ;  /* 0x00000000040079b9 */ /* 0x0001e40008040000 */
[----:B0-----:R-:W-:Y:S01]  /*0110*/  NOP ;  /* 0x0000000000007918 */ /* 0x001fe20000000000 */
.L_x_1:
[----:B------:R-:W-:Y:S05]  /*0120*/  BSYNC B0 ;  /* 0x0000000000007941 */ /* 0x000fea0003800000 */
.L_x_0:
[----:B------:R-:W0:Y:S02]  /*0130*/  SHFL.IDX PT, R3, R2, RZ, 0x1f ;  /* 0x00001fff02037589 */ /* 0x000e2400000e0000 */
[----:B0-----:R-:W-:-:S13]  /*0140*/  ISETP.NE.AND P0, PT, R3, RZ, PT ;  /* 0x000000ff0300720c */ /* 0x001fda0003f05270 */
[----:B------:R-:W-:Y:S05]  /*0150*/  @P0 BRA `(.L_x_2) ;  /* 0x0000000000480947 */ /* 0x000fea0003800000 */
[----:B------:R-:W0:Y:S01]  /*0160*/  S2UR UR8, SR_CgaCtaId ;  /* 0x00000000000879c3 */ /* 0x000e220000008800 */
[----:B------:R-:W-:Y:S01]  /*0170*/  UMOV UR4, 0x400 ;  /* 0x0000040000047882 */ /* 0x000fe20000000000 */
[----:B------:R-:W-:Y:S01]  /*0180*/  UMOV UR5, 0x1 ;  /* 0x0000000100057882 */ /* 0x000fe20000000000 */
[----:B------:R-:W-:Y:S01]  /*0190*/  UMOV UR6, 0x100 ;  /* 0x0000010000067882 */ /* 0x000fe20000000000 */
[----:B------:R-:W-:Y:S01]  /*01a0*/  ELECT P0, URZ, PT ;  /* 0x00000000003f782f */ /* 0x000fe20003800000 */
[----:B------:R-:W-:-:S04]  /*01b0*/  UIADD3 UR6, -UR6, 0x100000, URZ ;  /* 0x0010000006067890 */ /* 0x000fc8000fffe13f */
[----:B------:R-:W-:Y:S02]  /*01c0*/  USHF.L.U32 UR7, UR6, 0xb, URZ ;  /* 0x0000000b06077899 */ /* 0x000fe4000800063f */
[----:B------:R-:W-:Y:S02]  /*01d0*/  USHF.L.U32 UR6, UR6, 0x1, URZ ;  /* 0x0000000106067899 */ /* 0x000fe4000800063f */
[----:B0-----:R-:W-:Y:S02]  /*01e0*/  ULEA UR8, UR8, UR4, 0x18 ;  /* 0x0000000408087291 */ /* 0x001fe4000f8ec03f */
[----:B------:R-:W-:-:S04]  /*01f0*/  UIADD3 UR4, -UR5, 0x100000, URZ ;  /* 0x0010000005047890 */ /* 0x000fc8000fffe13f */
[----:B------:R-:W-:Y:S02]  /*0200*/  USHF.L.U32 UR5, UR4, 0xb, URZ ;  /* 0x0000000b04057899 */ /* 0x000fe4000800063f */
[----:B------:R-:W-:Y:S01]  /*0210*/  USHF.L.U32 UR4, UR4, 0x1, URZ ;  /* 0x0000000104047899 */ /* 0x000fe2000800063f */
[----:B------:R-:W0:Y:S11]  /*0220*/  FENCE.VIEW.ASYNC.S ;  /* 0x00000000000073c6 */ /* 0x000e360000000000 */
[----:B0-----:R0:W1:Y:S01]  /*0230*/  SYNCS.EXCH.64 URZ, [UR8], UR4 ;  /* 0x00000004083f75b2 */ /* 0x0010620008000100 */
[----:B------:R0:W2:Y:S01]  /*0240*/  SYNCS.EXCH.64 URZ, [UR8+0x10], UR6 ;  /* 0x00001006083f75b2 */ /* 0x0000a20008000100 */
[----:B------:R0:W3:Y:S01]  /*0250*/  SYNCS.EXCH.64 URZ, [UR8+0x8], UR4 ;  /* 0x00000804083f75b2 */ /* 0x0000e20008000100 */
[----:B------:R0:W4:Y:S01]  /*0260*/  SYNCS.EXCH.64 URZ, [UR8+0x18], UR6 ;  /* 0x00001806083f75b2 */ /* 0x0001220008000100 */
[----:B------:R-:W-:Y:S01]  /*0270*/  NOP ;  /* 0x0000000000007918 */ /* 0x000fe20000000000 */
.L_x_2:
[----:B------:R-:W5:Y:S01]  /*0280*/  SHFL.IDX PT, R2, R2, RZ, 0x1f ;  /* 0x00001fff02027589 */ /* 0x000f6200000e0000 */
[----:B------:R-:W1:Y:S01]  /*0290*/  LDC R3, c[0x0][0x65c] ;  /* 0x00019700ff037b82 */ /* 0x000e620000000800 */
[----:B------:R-:W-:Y:S02]  /*02a0*/  ELECT P0, URZ, PT ;  /* 0x00000000003f782f */ /* 0x000fe40003800000 */
[----:B------:R-:W-:Y:S01]  /*02b0*/  SHF.R.S32.HI R4, RZ, 0x1f, R5 ;  /* 0x0000001fff047819 */ /* 0x000fe20000011405 */
[----:B------:R-:W2:Y:S01]  /*02c0*/  S2R R10, SR_CTAID.Y ;  /* 0x00000000000a7919 */ /* 0x000ea20000002600 */
[----:B0-----:R-:W-:Y:S01]  /*02d0*/  UMOV UR4, 0x20 ;  /* 0x0000002000047882 */ /* 0x001fe20000000000 */
[C---:B------:R-:W-:Y:S01]  /*02e0*/  ISETP.NE.AND P3, PT, R6.reuse, RZ, PT ;  /* 0x000000ff0600720c */ /* 0x040fe20003f65270 */
[----:B------:R-:W-:Y:S01]  /*02f0*/  VIADD R11, R6, 0xffffffff ;  /* 0xffffffff060b7836 */ /* 0x000fe20000000000 */
[----:B------:R-:W0:Y:S01]  /*0300*/  S2R R8, SR_CTAID.X ;  /* 0x0000000000087919 */ /* 0x000e220000002500 */
[----:B------:R-:W-:Y:S01]  /*0310*/  LEA.HI R4, R4, R5, RZ, 0x2 ;  /* 0x0000000504047211 */ /* 0x000fe200078f10ff */
[----:B------:R-:W-:Y:S01]  /*0320*/  NOP ;  /* 0x0000000000007918 */ /* 0x000fe20000000000 */
[----:B------:R-:W-:Y:S01]  /*0330*/  NOP ;  /* 0x0000000000007918 */ /* 0x000fe20000000000 */
[----:B------:R-:W-:-:S02]  /*0340*/  ISETP.GE.U32.AND P1, PT, R11, 0x2, PT ;  /* 0x000000020b00780c */ /* 0x000fc40003f26070 */
[----:B------:R-:W-:-:S05]  /*0350*/  LOP3.LUT R4, R4, 0xfffffffc, RZ, 0xc0, !PT ;  /* 0xfffffffc04047812 */ /* 0x000fca00078ec0ff */
[----:B------:R-:W-:Y:S01]  /*0360*/  IMAD.IADD R5, R5, 0x1, -R4 ;  /* 0x0000000105057824 */ /* 0x000fe200078e0a04 */
[----:B-----5:R-:W-:Y:S02]  /*0370*/  ISETP.NE.OR P0, PT, R2, RZ, !P0 ;  /* 0x000000ff0200720c */ /* 0x020fe40004705670 */
[----:B-1----:R-:W-:-:S11]  /*0380*/  ISETP.NE.AND P2, PT, R3, 0x1, PT ;  /* 0x000000010300780c */ /* 0x002fd60003f45270 */
[----:B------:R-:W-:Y:S01]  /*0390*/  VOTEU.ALL UP0, P0 ;  /* 0x00000000003f7886 */ /* 0x000fe20000000000 */
[----:B------:R-:W-:Y:S01]  /*03a0*/  VOTEU.ALL UP1, P0 ;  /* 0x00000000003f7886 */ /* 0x000fe20000020000 */
[----:B------:R-:W0:Y:S01]  /*03b0*/  @P2 LDC R9, c[0x0][0x10] ;  /* 0x00000400ff092b82 */ /* 0x000e220000000800 */
[----:B--2---:R-:W-:Y:S02]  /*03c0*/  @P2 IMAD.MOV.U32 R2, RZ, RZ, R10 ;  /* 0x000000ffff022224 */ /* 0x004fe400078e000a */
[----:B------:R-:W-:Y:S01]  /*03d0*/  @!UP0 UMOV UR6, 0x400 ;  /* 0x0000040000068882 */ /* 0x000fe20000000000 */
[----:B------:R-:W-:-:S04]  /*03e0*/  @!UP0 UIADD3 UR4, -UR4, 0x100000, URZ ;  /* 0x0010000004048890 */ /* 0x000fc8000fffe13f */
[----:B------:R-:W-:Y:S02]  /*03f0*/  @!UP0 USHF.L.U32 UR5, UR4, 0xb, URZ ;  /* 0x0000000b04058899 */ /* 0x000fe4000800063f */
[----:B------:R-:W-:Y:S01]  /*0400*/  @!UP0 USHF.L.U32 UR4, UR4, 0x1, URZ ;  /* 0x0000000104048899 */ /* 0x000fe2000800063f */
[----:B------:R-:W-:Y:S02]  /*0410*/  @P2 IMAD.MOV.U32 R3, RZ, RZ, RZ ;  /* 0x000000ffff032224 */ /* 0x000fe400078e00ff */
[----:B------:R-:W-:Y:S01]  /*0420*/  @P2 IMAD.MOV.U32 R13, RZ, RZ, RZ ;  /* 0x000000ffff0d2224 */ /* 0x000fe200078e00ff */
[----:B------:R-:W1:Y:S08]  /*0430*/  @!UP0 S2UR UR7, SR_CgaCtaId ;  /* 0x00000000000789c3 */ /* 0x000e700000008800 */
[----:B------:R-:W2:Y:S01]  /*0440*/  @!P2 LDC R7, c[0x0][0xc] ;  /* 0x00000300ff07ab82 */ /* 0x000ea20000000800 */
[----:B0-----:R-:W-:-:S04]  /*0450*/  @P2 IMAD.WIDE.U32 R2, R8, R9, R2 ;  /* 0x0000000908022225 */ /* 0x001fc800078e0002 */
[----:B------:R-:W-:Y:S02]  /*0460*/  IMAD.MOV.U32 R9, RZ, RZ, RZ ;  /* 0x000000ffff097224 */ /* 0x000fe400078e00ff */
[----:B------:R-:W-:Y:S01]  /*0470*/  @P2 IMAD.IADD R3, R3, 0x1, R13 ;  /* 0x0000000103032824 */ /* 0x000fe200078e020d */
[----:B-1----:R-:W-:Y:S01]  /*0480*/  @!UP0 ULEA UR6, UR7, UR6, 0x18 ;  /* 0x0000000607068291 */ /* 0x002fe2000f8ec03f */
[----:B------:R-:W-:Y:S01]  /*0490*/  VOTEU.ALL UP0, P0 ;  /* 0x00000000003f7886 */ /* 0x000fe20000000000 */
[----:B------:R-:W-:-:S04]  /*04a0*/  ISETP.NE.AND P0, PT, R5, 0x3, PT ;  /* 0x000000030500780c */ /* 0x000fc80003f05270 */
[----:B------:R-:W-:-:S04]  /*04b0*/  ISETP.EQ.OR P0, PT, R5, RZ, !P0 ;  /* 0x000000ff0500720c */ /* 0x000fc80004702670 */
[----:B------:R-:W-:Y:S01]  /*04c0*/  ISETP.EQ.AND P0, PT, R6, RZ, P0 ;  /* 0x000000ff0600720c */ /* 0x000fe20000702270 */
[----:B------:R-:W0:Y:S02]  /*04d0*/  FENCE.VIEW.ASYNC.S ;  /* 0x00000000000073c6 */ /* 0x000e240000000000 */
[----:B0-----:R0:W3:Y:S01]  /*04e0*/  @!UP0 SYNCS.EXCH.64 URZ, [UR6+0x30], UR4 ;  /* 0x00003004063f85b2 */ /* 0x0010e20008000100 */
[----:B--2---:R-:W-:Y:S01]  /*04f0*/  @!P2 IMAD.WIDE.U32 R6, R7, R10, R8 ;  /* 0x0000000a0706a225 */ /* 0x004fe200078e0008 */
[----:B------:R-:W-:-:S03]  /*0500*/  SEL R4, RZ, 0x1, !P0 ;  /* 0x00000001ff047807 */ /* 0x000fc60004000000 */
[----:B------:R-:W-:Y:S02]  /*0510*/  @!P2 IMAD.MOV.U32 R2, RZ, RZ, R6 ;  /* 0x000000ffff02a224 */ /* 0x000fe400078e0006 */
[----:B------:R-:W-:Y:S01]  /*0520*/  @!P2 IMAD.MOV.U32 R3, RZ, RZ, R7 ;  /* 0x000000ffff03a224 */ /* 0x000fe200078e0007 */
[----:B------:R-:W-:Y:S01]  /*0530*/  SEL R4, R4, 0x2, P1 ;  /* 0x0000000204047807 */ /* 0x000fe20000800000 */
[----:B------:R0:W3:Y:S01]  /*0540*/  @!UP1 SYNCS.EXCH.64 URZ, [UR6+0x38], UR4 ;  /* 0x00003804063f95b2 */ /* 0x0000e20008000100 */
[----:B------:R-:W-:Y:S01]  /*0550*/  NOP ;  /* 0x0000000000007918 */ /* 0x000fe20000000000 */
[----:B---34-:R-:W-:Y:S06]  /*0560*/  BAR.SYNC.DEFER_BLOCKING 0x0 ;  /* 0x0000000000007b1d */ /* 0x018fec0000010000 */
[----:B------:R-:W-:Y:S05]  /*0570*/  @!P3 BRA `(.L_x_3) ;  /* 0x0000007400b8b947 */ /* 0x000fea0003800000 */
[----:B------:R-:W-:-:S13]  /*0580*/  ISETP.GT.U32.AND P0, PT, R11, 0x1, PT ;  /* 0x000000010b00780c */ /* 0x000fda0003f04070 */
[----:B0-----:R-:W-:Y:S05]  /*0590*/  @P0 EXIT ;  /* 0x000000000000094d */ /* 0x001fea0003800000 */
[----:B------:R-:W-:Y:S01]  /*05a0*/  ULDC.64 UR4, c[0x0][0x650] ;  /* 0x0001940000047ab9 */ /* 0x000fe20000000a00 */
[----:B------:R-:W-:Y:S01]  /*05b0*/  PRMT R12, RZ, 0x7610, R12 ;  /* 0x00007610ff0c7816 */ /* 0x000fe2000000000c */
[----:B------:R-:W-:Y:S01]  /*05c0*/  IMAD.MOV.U32 R7, RZ, RZ, -0x1 ;  /* 0xffffffffff077424 */ /* 0x000fe200078e00ff */
[----:B------:R-:W-:Y:S01]  /*05d0*/  ISETP.GE.U32.AND P0, PT, R2, UR4, PT ;  /* 0x0000000402007c0c */ /* 0x000fe2000bf06070 */
[----:B------:R-:W-:Y:S02]  /*05e0*/  IMAD.MOV.U32 R6, RZ, RZ, -0x1 ;  /* 0xffffffffff067424 */ /* 0x000fe400078e00ff */
[----:B------:R-:W-:Y:S01]  /*05f0*/  IMAD.MOV.U32 R5, RZ, RZ, -0x1 ;  /* 0xffffffffff057424 */ /* 0x000fe200078e00ff */
[----:B------:R-:W-:-:S13]  /*0600*/  ISETP.GE.U32.AND.EX P0, PT, R3, UR5, PT, P0 ;  /* 0x0000000503007c0c */ /* 0x000fda000bf06100 */
[----:B------:R-:W-:Y:S05]  /*0610*/  @P0 BRA `(.L_x_4) ;  /* 0x00000004005c0947 */ /* 0x000fea0003800000 */
[----:B------:R-:W0:Y:S01]  /*0620*/  LDC.64 R16, c[0x0][0x628] ;  /* 0x00018a00ff107b82 */ /* 0x000e220000000a00 */
[----:B------:R-:W-:Y:S02]  /*0630*/  IMAD.MOV.U32 R6, RZ, RZ, R2 ;  /* 0x000000ffff067224 */ /* 0x000fe400078e0002 */
[----:B------:R-:W-:-:S05]  /*0640*/  IMAD.MOV.U32 R7, RZ, RZ, R3 ;  /* 0x000000ffff077224 */ /* 0x000fca00078e0003 */
[----:B------:R-:W1:Y:S08]  /*0650*/  LDC R18, c[0x0][0x630] ;  /* 0x00018c00ff127b82 */ /* 0x000e700000000800 */
[----:B------:R-:W2:Y:S01]  /*0660*/  LDC.64 R20, c[0x0][0x620] ;  /* 0x00018800ff147b82 */ /* 0x000ea20000000a00 */
[----:B0-----:R-:W-:-:S04]  /*0670*/  ISETP.NE.U32.AND P0, PT, R16, RZ, PT ;  /* 0x000000ff1000720c */ /* 0x001fc80003f05070 */
[----:B------:R-:W-:-:S13]  /*0680*/  ISETP.NE.AND.EX P0, PT, R17, RZ, PT, P0 ;  /* 0x000000ff1100720c */ /* 0x000fda0003f05300 */
[----:B-12---:R-:W-:Y:S05]  /*0690*/  @!P0 BRA `(.L_x_5) ;  /* 0x0000000000288947 */ /* 0x006fea0003800000 */
[----:B------:R-:W0:Y:S02]  /*06a0*/  LDC R5, c[0x0][0x634] ;  /* 0x00018d00ff057b82 */ /* 0x000e240000000800 */
[----:B0-----:R-:W-:-:S05]  /*06b0*/  IADD3 R5, P0, R2, R5, RZ ;  /* 0x0000000502057210 */ /* 0x001fca0007f1e0ff */
[----:B------:R-:W-:-:S04]  /*06c0*/  IMAD.X R11, RZ, RZ, R3, P0 ;  /* 0x000000ffff0b7224 */ /* 0x000fc800000e0603 */
[----:B------:R-:W-:-:S04]  /*06d0*/  IMAD.WIDE.U32 R6, R11, R16, RZ ;  /* 0x000000100b067225 */ /* 0x000fc800078e00ff */
[----:B------:R-:W-:-:S04]  /*06e0*/  IMAD.WIDE.U32 R12, P0, R5, R17, R6 ;  /* 0x00000011050c7225 */ /* 0x000fc80007800006 */
[----:B------:R-:W-:-:S04]  /*06f0*/  IMAD.WIDE.U32 R6, R5, R16, RZ ;  /* 0x0000001005067225 */ /* 0x000fc800078e00ff */
[----:B------:R-:W-:Y:S01]  /*0700*/  IMAD.X R15, RZ, RZ, RZ, P0 ;  /* 0x000000ffff0f7224 */ /* 0x000fe200000e06ff */
[----:B------:R-:W-:Y:S01]  /*0710*/  IADD3 RZ, P0, R7, R12, RZ ;  /* 0x0000000c07ff7210 */ /* 0x000fe20007f1e0ff */
[----:B------:R-:W-:-:S04]  /*0720*/  IMAD.MOV.U32 R14, RZ, RZ, R13 ;  /* 0x000000ffff0e7224 */ /* 0x000fc800078e000d */
[----:B------:R-:W-:-:S08]  /*0730*/  IMAD.WIDE.U32.X R6, R11, R17, R14, P0 ;  /* 0x000000110b067225 */ /* 0x000fd000000e040e */
.L_x_5:
[--C-:B------:R-:W-:Y:S01]  /*0740*/  SHF.R.U64 R26, R6, R18, R7.reuse ;  /* 0x00000012061a7219 */ /* 0x100fe20000001207 */
[----:B------:R-:W0:Y:S01]  /*0750*/  LDC.64 R22, c[0x0][0x640] ;  /* 0x00019000ff167b82 */ /* 0x000e220000000a00 */
[----:B------:R-:W-:Y:S01]  /*0760*/  I2FP.F32.U32 R5, R8 ;  /* 0x0000000800057245 */ /* 0x000fe20000201000 */
[----:B------:R-:W-:Y:S01]  /*0770*/  ULDC UR4, c[0x0][0x150] ;  /* 0x0000540000047ab9 */ /* 0x000fe20000000800 */
[----:B------:R-:W-:Y:S02]  /*0780*/  SHF.R.U32.HI R6, RZ, R18, R7 ;  /* 0x00000012ff067219 */ /* 0x000fe40000011607 */
[----:B------:R-:W-:Y:S01]  /*0790*/  IADD3 R11, P0, RZ, -R26, RZ ;  /* 0x8000001aff0b7210 */ /* 0x000fe20007f1e0ff */
[----:B------:R-:W-:Y:S01]  /*07a0*/  FMUL R5, R5, UR4 ;  /* 0x0000000405057c20 */ /* 0x000fe20008400000 */
[----:B------:R-:W-:Y:S01]  /*07b0*/  ULDC UR4, c[0x0][0x154] ;  /* 0x0000550000047ab9 */ /* 0x000fe20000000800 */
[----:B------:R-:W1:Y:S02]  /*07c0*/  LDC R14, c[0x0][0x618] ;  /* 0x00018600ff0e7b82 */ /* 0x000e640000000800 */
[----:B------:R-:W-:-:S02]  /*07d0*/  IMAD.X R13, RZ, RZ, ~R6, P0 ;  /* 0x000000ffff0d7224 */ /* 0x000fc400000e0e06 */
[----:B------:R-:W2:Y:S01]  /*07e0*/  F2I.U32.TRUNC.NTZ R5, R5 ;  /* 0x0000000500057305 */ /* 0x000ea2000020f000 */
[----:B------:R-:W-:-:S03]  /*07f0*/  IMAD.WIDE.U32 R6, R11, R20, R2 ;  /* 0x000000140b067225 */ /* 0x000fc600078e0002 */
[----:B------:R-:W3:Y:S01]  /*0800*/  LDC R9, c[0x0][0x144] ;  /* 0x00005100ff097b82 */ /* 0x000ee20000000800 */
[----:B------:R-:W-:-:S04]  /*0810*/  IMAD R12, R13, R20, RZ ;  /* 0x000000140d0c7224 */ /* 0x000fc800078e02ff */
[----:B------:R-:W-:Y:S02]  /*0820*/  IMAD R11, R11, R21, R12 ;  /* 0x000000150b0b7224 */ /* 0x000fe400078e020c */
[----:B------:R-:W-:Y:S01]  /*0830*/  IMAD.MOV.U32 R12, RZ, RZ, 0x1 ;  /* 0x00000001ff0c7424 */ /* 0x000fe200078e00ff */
[----:B------:R-:W4:Y:S01]  /*0840*/  LDC R18, c[0x0][0x608] ;  /* 0x00018200ff127b82 */ /* 0x000f220000000800 */
[----:B------:R-:W-:Y:S01]  /*0850*/  IMAD.IADD R11, R7, 0x1, R11 ;  /* 0x00000001070b7824 */ /* 0x000fe200078e020b */
[----:B0-----:R-:W-:Y:S01]  /*0860*/  ISETP.NE.U32.AND P0, PT, R22, RZ, PT ;  /* 0x000000ff1600720c */ /* 0x001fe20003f05070 */
[----:B--2---:R-:W-:-:S03]  /*0870*/  IMAD.MOV R7, RZ, RZ, -R5 ;  /* 0x000000ffff077224 */ /* 0x004fc600078e0a05 */
[----:B------:R-:W-:Y:S02]  /*0880*/  ISETP.NE.AND.EX P0, PT, R23, RZ, PT, P0 ;  /* 0x000000ff1700720c */ /* 0x000fe40003f05300 */
[----:B------:R-:W0:Y:S01]  /*0890*/  LDC R13, c[0x0][0x658] ;  /* 0x00019600ff0d7b82 */ /* 0x000e220000000800 */
[--C-:B-1----:R-:W-:Y:S02]  /*08a0*/  SHF.R.U64 R16, R6, R14, R11.reuse ;  /* 0x0000000e06107219 */ /* 0x102fe4000000120b */
[----:B------:R-:W-:Y:S02]  /*08b0*/  I2FP.F32.U32 R6, R10 ;  /* 0x0000000a00067245 */ /* 0x000fe40000201000 */
[----:B------:R-:W-:-:S03]  /*08c0*/  SHF.R.U32.HI R11, RZ, R14, R11 ;  /* 0x0000000eff0b7219 */ /* 0x000fc6000001160b */
[----:B------:R-:W1:Y:S01]  /*08d0*/  LDC R17, c[0x0][0x148] ;  /* 0x00005200ff117b82 */ /* 0x000e620000000800 */
[----:B---3--:R-:W-:Y:S02]  /*08e0*/  IMAD R5, R9, R7, R8 ;  /* 0x0000000709057224 */ /* 0x008fe400078e0208 */
[----:B------:R-:W-:Y:S01]  /*08f0*/  FMUL R7, R6, UR4 ;  /* 0x0000000406077c20 */ /* 0x000fe20008400000 */
[----:B------:R-:W-:-:S03]  /*0900*/  IMAD.MOV.U32 R6, RZ, RZ, -0x1 ;  /* 0xffffffffff067424 */ /* 0x000fc600078e00ff */
[----:B------:R2:W3:Y:S01]  /*0910*/  F2I.U32.TRUNC.NTZ R15, R7 ;  /* 0x00000007000f7305 */ /* 0x0004e2000020f000 */
[----:B------:R-:W1:Y:S01]  /*0920*/  LDC R21, c[0x0][0x600] ;  /* 0x00018000ff157b82 */ /* 0x000e620000000800 */
[-CC-:B----4-:R-:W-:Y:S02]  /*0930*/  SHF.R.U64 R27, R16, R18.reuse, R11.reuse ;  /* 0x00000012101b7219 */ /* 0x190fe4000000120b */
[----:B------:R-:W-:-:S05]  /*0940*/  SHF.R.U32.HI R8, RZ, R18, R11 ;  /* 0x00000012ff087219 */ /* 0x000fca000001160b */
[----:B------:R-:W4:Y:S01]  /*0950*/  LDC R20, c[0x0][0x648] ;  /* 0x00019200ff147b82 */ /* 0x000f220000000800 */
[-CC-:B0-----:R-:W-:Y:S02]  /*0960*/  SHF.R.U64 R18, R27, R13.reuse, R8.reuse ;  /* 0x0000000d1b127219 */ /* 0x181fe40000001208 */
[-C--:B------:R-:W-:Y:S02]  /*0970*/  SHF.L.U32 R6, R6, R13.reuse, RZ ;  /* 0x0000000d06067219 */ /* 0x080fe400000006ff */
[-C--:B------:R-:W-:Y:S02]  /*0980*/  SHF.R.U32.HI R8, RZ, R13.reuse, R8 ;  /* 0x0000000dff087219 */ /* 0x080fe40000011608 */
[----:B------:R-:W-:Y:S01]  /*0990*/  LOP3.LUT R14, RZ, R6, RZ, 0x33, !PT ;  /* 0x00000006ff0e7212 */ /* 0x000fe200078e33ff */
[----:B------:R-:W0:Y:S01]  /*09a0*/  LDC R25, c[0x0][0x638] ;  /* 0x00018e00ff197b82 */ /* 0x000e220000000800 */
[----:B------:R-:W-:Y:S01]  /*09b0*/  SHF.L.U32 R11, R12, R13, RZ ;  /* 0x0000000d0c0b7219 */ /* 0x000fe200000006ff */
[----:B------:R-:W-:-:S02]  /*09c0*/  IMAD.MOV.U32 R6, RZ, RZ, R18 ;  /* 0x000000ffff067224 */ /* 0x000fc400078e0012 */
[----:B--2---:R-:W-:-:S04]  /*09d0*/  IMAD.MOV.U32 R7, RZ, RZ, R8 ;  /* 0x000000ffff077224 */ /* 0x004fc800078e0008 */
[----:B------:R-:W2:Y:S01]  /*09e0*/  LDC R24, c[0x0][0x610] ;  /* 0x00018400ff187b82 */ /* 0x000ea20000000800 */
[----:B---3--:R-:W-:Y:S05]  /*09f0*/  @!P0 BRA `(.L_x_6) ;  /* 0x0000000000288947 */ /* 0x008fea0003800000 */
[----:B------:R-:W3:Y:S02]  /*0a00*/  LDC R13, c[0x0][0x64c] ;  /* 0x00019300ff0d7b82 */ /* 0x000ee40000000800 */
[----:B---3--:R-:W-:-:S05]  /*0a10*/  IADD3 R13, P0, R18, R13, RZ ;  /* 0x0000000d120d7210 */ /* 0x008fca0007f1e0ff */
        /* <DEDUP_REMOVED lines=8> */
.L_x_6:
[----:B----4-:R-:W-:Y:S01]  /*0aa0*/  SHF.R.U64 R6, R6, R20, R7 ;  /* 0x0000001406067219 */ /* 0x010fe20000001207 */
[----:B-1----:R-:W-:Y:S01]  /*0ab0*/  VIADD R7, R21, 0xffffffff ;  /* 0xffffffff15077836 */ /* 0x002fe20000000000 */
[----:B------:R-:W-:Y:S01]  /*0ac0*/  LOP3.LUT R14, R27, R14, RZ, 0xc0, !PT ;  /* 0x0000000e1b0e7212 */ /* 0x000fe200078ec0ff */
[----:B------:R-:W-:Y:S02]  /*0ad0*/  IMAD.MOV R15, RZ, RZ, -R15 ;  /* 0x000000ffff0f7224 */ /* 0x000fe400078e0a0f */
[----:B------:R-:W-:Y:S01]  /*0ae0*/  IMAD.MOV R8, RZ, RZ, -R6 ;  /* 0x000000ffff087224 */ /* 0x000fe200078e0a06 */
[----:B------:R-:W-:Y:S01]  /*0af0*/  LOP3.LUT R7, R16, R7, RZ, 0xc0, !PT ;  /* 0x0000000710077212 */ /* 0x000fe200078ec0ff */
[----:B------:R-:W-:Y:S02]  /*0b00*/  IMAD R14, R11, R6, R14 ;  /* 0x000000060b0e7224 */ /* 0x000fe400078e020e */
[----:B------:R-:W-:Y:S02]  /*0b10*/  @P2 IMAD R5, R17, R15, R10 ;  /* 0x0000000f11052224 */ /* 0x000fe400078e020a */
[----:B0-----:R-:W-:-:S02]  /*0b20*/  IMAD R6, R8, R25, R18 ;  /* 0x0000001908067224 */ /* 0x001fc400078e0212 */
[----:B--2---:R-:W-:Y:S02]  /*0b30*/  IMAD R5, R14, R24, R5 ;  /* 0x000000180e057224 */ /* 0x004fe400078e0205 */
[----:B------:R-:W-:Y:S02]  /*0b40*/  IMAD R8, R6, R21, R7 ;  /* 0x0000001506087224 */ /* 0x000fe400078e0207 */
[----:B------:R-:W-:-:S03]  /*0b50*/  IMAD.MOV.U32 R12, RZ, RZ, 0x1 ;  /* 0x00000001ff0c7424 */ /* 0x000fc600078e00ff */
[----:B------:R-:W-:Y:S02]  /*0b60*/  SEL R6, R8, R5, !P2 ;  /* 0x0000000508067207 */ /* 0x000fe40005000000 */
[----:B------:R-:W-:Y:S01]  /*0b70*/  SEL R7, R5, R8, !P2 ;  /* 0x0000000805077207 */ /* 0x000fe20005000000 */
[----:B------:R-:W-:-:S07]  /*0b80*/  IMAD.MOV.U32 R5, RZ, RZ, R26 ;  /* 0x000000ffff057224 */ /* 0x000fce00078e001a */
.L_x_4:
[----:B------:R-:W-:-:S08]  /*0b90*/  NOP ;  /* 0x0000000000007918 */ /* 0x000fd00000000000 */
[----:B------:R-:W0:Y:S02]  /*0ba0*/  USETMAXREG.TRY_ALLOC.CTAPOOL UP0, 0xe8 ;  /* 0x000000e8000079c8 */ /* 0x000e240008000600 */
[----:B0-----:R-:W-:-:S13]  /*0bb0*/  PLOP3.LUT P0, PT, PT, PT, UP0, 0x80, 0x0 ;  /* 0x000000000000781c */ /* 0x001fda0003f0f008 */
[----:B------:R-:W-:Y:S05]  /*0bc0*/  @!P0 BRA `(.L_x_4) ;  /* 0xfffffffc00f08947 */ /* 0x000fea000383ffff */
[----:B------:R-:W-:Y:S01]  /*0bd0*/  ULDC.64 UR4, c[0x0][0x598] ;  /* 0x0001660000047ab9 */ /* 0x000fe20000000a00 */
[----:B------:R-:W-:Y:S01]  /*0be0*/  ULDC.64 UR16, c[0x0][0x208] ;  /* 0x0000820000107ab9 */ /* 0x000fe20000000a00 */
[----:B------:R-:W-:-:S04]  /*0bf0*/  ISETP.NE.U32.AND P0, PT, RZ, UR4, PT ;  /* 0x00000004ff007c0c */ /* 0x000fc8000bf05070 */
[----:B------:R-:W-:-:S13]  /*0c00*/  ISETP.NE.AND.EX P0, PT, RZ, UR5, PT, P0 ;  /* 0x00000005ff007c0c */ /* 0x000fda000bf05300 */
[----:B------:R-:W-:Y:S05]  /*0c10*/  @!P0 BRA `(.L_x_7) ;  /* 0x00000000001c8947 */ /* 0x000fea0003800000 */
[----:B------:R-:W0:Y:S02]  /*0c20*/  LDC.64 R8, c[0x0][0x598] ;  /* 0x00016600ff087b82 */ /* 0x000e240000000a00 */
[----:B0-----:R-:W2:Y:S02]  /*0c30*/  LDG.E.64 R8, desc[UR16][R8.64] ;  /* 0x0000001008087981 */ /* 0x001ea4000c1e1b00 */
[----:B--2---:R-:W-:-:S04]  /*0c40*/  ISETP.NE.U32.AND P0, PT, R8, RZ, PT ;  /* 0x000000ff0800720c */ /* 0x004fc80003f05070 */
[----:B------:R-:W-:-:S13]  /*0c50*/  ISETP.NE.AND.EX P0, PT, R9, RZ, PT, P0 ;  /* 0x000000ff0900720c */ /* 0x000fda0003f05300 */
[----:B------:R-:W-:Y:S05]  /*0c60*/  @!P0 BRA `(.L_x_7) ;  /* 0x0000000000088947 */ /* 0x000fea0003800000 */
[----:B------:R0:W5:Y:S01]  /*0c70*/  LD.E R8, desc[UR16][R8.64] ;  /* 0x0000001008087980 */ /* 0x000162000c101900 */
[----:B------:R-:W-:Y:S05]  /*0c80*/  BRA `(.L_x_8) ;  /* 0x0000000000207947 */ /* 0x000fea0003800000 */
.L_x_7:
[----:B------:R-:W-:Y:S02]  /*0c90*/  ULDC.64 UR4, c[0x0][0x588] ;  /* 0x0001620000047ab9 */ /* 0x000fe40000000a00 */
[----:B------:R-:W-:-:S04]  /*0ca0*/  ISETP.NE.U32.AND P0, PT, RZ, UR4, PT ;  /* 0x00000004ff007c0c */ /* 0x000fc8000bf05070 */
[----:B------:R-:W-:-:S13]  /*0cb0*/  ISETP.NE.AND.EX P0, PT, RZ, UR5, PT, P0 ;  /* 0x00000005ff007c0c */ /* 0x000fda000bf05300 */
[----:B------:R-:W-:Y:S05]  /*0cc0*/  @!P0 BRA `(.L_x_9) ;  /* 0x00000000000c8947 */ /* 0x000fea0003800000 */
[----:B------:R-:W0:Y:S02]  /*0cd0*/  LDC.64 R8, c[0x0][0x588] ;  /* 0x00016200ff087b82 */ /* 0x000e240000000a00 */
[----:B0-----:R1:W5:Y:S01]  /*0ce0*/  LDG.E R8, desc[UR16][R8.64] ;  /* 0x0000001008087981 */ /* 0x001362000c1e1900 */
[----:B------:R-:W-:Y:S05]  /*0cf0*/  BRA `(.L_x_8) ;  /* 0x0000000000047947 */ /* 0x000fea0003800000 */
.L_x_9:
[----:B------:R-:W2:Y:S02]  /*0d00*/  LDC R8, c[0x0][0x580] ;  /* 0x00016000ff087b82 */ /* 0x000ea40000000800 */
.L_x_8:
[----:B------:R-:W-:Y:S02]  /*0d10*/  ULDC.64 UR4, c[0x0][0x5a0] ;  /* 0x0001680000047ab9 */ /* 0x000fe40000000a00 */
[----:B------:R-:W-:-:S04]  /*0d20*/  ISETP.NE.U32.AND P0, PT, RZ, UR4, PT ;  /* 0x00000004ff007c0c */ /* 0x000fc8000bf05070 */
[----:B------:R-:W-:-:S13]  /*0d30*/  ISETP.NE.AND.EX P0, PT, RZ, UR5, PT, P0 ;  /* 0x00000005ff007c0c */ /* 0x000fda000bf05300 */
[----:B------:R-:W-:Y:S05]  /*0d40*/  @!P0 BRA `(.L_x_10) ;  /* 0x00000000001c8947 */ /* 0x000fea0003800000 */
[----:B------:R-:W3:Y:S02]  /*0d50*/  LDC.64 R10, c[0x0][0x5a0] ;  /* 0x00016800ff0a7b82 */ /* 0x000ee40000000a00 */
[----:B---3--:R-:W3:Y:S02]  /*0d60*/  LDG.E.64 R10, desc[UR16][R10.64] ;  /* 0x000000100a0a7981 */ /* 0x008ee4000c1e1b00 */
[----:B---3--:R-:W-:-:S04]  /*0d70*/  ISETP.NE.U32.AND P0, PT, R10, RZ, PT ;  /* 0x000000ff0a00720c */ /* 0x008fc80003f05070 */
[----:B------:R-:W-:-:S13]  /*0d80*/  ISETP.NE.AND.EX P0, PT, R11, RZ, PT, P0 ;  /* 0x000000ff0b00720c */ /* 0x000fda0003f05300 */
[----:B------:R-:W-:Y:S05]  /*0d90*/  @!P0 BRA `(.L_x_10) ;  /* 0x0000000000088947 */ /* 0x000fea0003800000 */
[----:B01----:R0:W5:Y:S01]  /*0da0*/  LD.E R9, desc[UR16][R10.64] ;  /* 0x000000100a097980 */ /* 0x003162000c101900 */
[----:B------:R-:W-:Y:S05]  /*0db0*/  BRA `(.L_x_11) ;  /* 0x0000000000207947 */ /* 0x000fea0003800000 */
.L_x_10:
[----:B------:R-:W-:Y:S02]  /*0dc0*/  ULDC.64 UR4, c[0x0][0x590] ;  /* 0x0001640000047ab9 */ /* 0x000fe40000000a00 */
[----:B------:R-:W-:-:S04]  /*0dd0*/  ISETP.NE.U32.AND P0, PT, RZ, UR4, PT ;  /* 0x00000004ff007c0c */ /* 0x000fc8000bf05070 */
[----:B------:R-:W-:-:S13]  /*0de0*/  ISETP.NE.AND.EX P0, PT, RZ, UR5, PT, P0 ;  /* 0x00000005ff007c0c */ /* 0x000fda000bf05300 */
[----:B------:R-:W-:Y:S05]  /*0df0*/  @!P0 BRA `(.L_x_12) ;  /* 0x00000000000c8947 */ /* 0x000fea0003800000 */
[----:B------:R-:W0:Y:S02]  /*0e00*/  LDC.64 R10, c[0x0][0x590] ;  /* 0x00016400ff0a7b82 */ /* 0x000e240000000a00 */
[----:B01----:R1:W5:Y:S01]  /*0e10*/  LDG.E R9, desc[UR16][R10.64] ;  /* 0x000000100a097981 */ /* 0x003362000c1e1900 */
[----:B------:R-:W-:Y:S05]  /*0e20*/  BRA `(.L_x_11) ;  /* 0x0000000000047947 */ /* 0x000fea0003800000 */
.L_x_12:
[----:B01----:R-:W3:Y:S02]  /*0e30*/  LDC R9, c[0x0][0x584] ;  /* 0x00016100ff097b82 */ /* 0x003ee40000000800 */
.L_x_11:
[----:B------:R-:W-:-:S13]  /*0e40*/  LOP3.LUT P0, RZ, R12, 0xff, RZ, 0xc0, !PT ;  /* 0x000000ff0cff7812 */ /* 0x000fda000780c0ff */
[----:B------:R-:W-:Y:S05]  /*0e50*/  @!P0 EXIT ;  /* 0x000000000000894d */ /* 0x000fea0003800000 */
[----:B------:R-:W-:Y:S01]  /*0e60*/  ULDC UR4, c[0x0][0x28c] ;  /* 0x0000a30000047ab9 */ /* 0x000fe20000000800 */
[----:B------:R-:W-:Y:S01]  /*0e70*/  LOP3.LUT R138, R4, 0x1, RZ, 0xfc, !PT ;  /* 0x00000001048a7812 */ /* 0x000fe200078efcff */
[----:B------:R-:W-:-:S04]  /*0e80*/  UIADD3 UR4, UR4, 0x7f, URZ ;  /* 0x0000007f04047890 */ /* 0x000fc8000fffe03f */
[----:B------:R-:W-:-:S04]  /*0e90*/  USHF.R.S32.HI UR5, URZ, 0x1f, UR4 ;  /* 0x0000001f3f057899 */ /* 0x000fc80008011404 */
[----:B------:R-:W-:-:S03]  /*0ea0*/  ULEA.HI UR5, UR5, UR4, URZ, 0x7 ;  /* 0x0000000405057291 */ /* 0x000fc6000f8f383f */
[----:B------:R-:W-:Y:S01]  /*0eb0*/  UMOV UR4, URZ ;  /* 0x0000003f00047c82 */ /* 0x000fe20008000000 */
[----:B------:R-:W-:-:S03]  /*0ec0*/  USHF.R.S32.HI UR9, URZ, 0x7, UR5 ;  /* 0x000000073f097899 */ /* 0x000fc60008011405 */
[----:B------:R-:W-:-:S09]  /*0ed0*/  UMOV UR5, URZ ;  /* 0x0000003f00057c82 */ /* 0x000fd20008000000 */
.L_x_165:
[----:B01----:R-:W-:Y:S01]  /*0ee0*/  LOP3.LUT R10, R0, 0x80, RZ, 0xc0, !PT ;  /* 0x00000080000a7812 */ /* 0x003fe200078ec0ff */
[----:B------:R-:W0:Y:S01]  /*0ef0*/  S2UR UR13, SR_CgaCtaId ;  /* 0x00000000000d79c3 */ /* 0x000e220000008800 */
[----:B------:R-:W-:Y:S01]  /*0f00*/  UMOV UR12, 0x400 ;  /* 0x00000400000c7882 */ /* 0x000fe20000000000 */
[----:B------:R-:W-:Y:S01]  /*0f10*/  UMOV UR6, URZ ;  /* 0x0000003f00067c82 */ /* 0x000fe20008000000 */
[----:B------:R-:W-:Y:S01]  /*0f20*/  SHF.R.U32.HI R10, RZ, 0x7, R10 ;  /* 0x00000007ff0a7819 */ /* 0x000fe2000001160a */
[----:B------:R-:W-:Y:S01]  /*0f30*/  UMOV UR7, URZ ;  /* 0x0000003f00077c82 */ /* 0x000fe20008000000 */
[----:B------:R-:W-:Y:S01]  /*0f40*/  UMOV UR18, UR5 ;  /* 0x0000000500127c82 */ /* 0x000fe20008000000 */
[----:B------:R-:W-:Y:S02]  /*0f50*/  CS2R R14, SRZ ;  /* 0x00000000000e7805 */ /* 0x000fe4000001ff00 */
[----:B------:R-:W-:Y:S01]  /*0f60*/  CS2R R12, SRZ ;  /* 0x00000000000c7805 */ /* 0x000fe2000001ff00 */
[----:B------:R-:W1:Y:S01]  /*0f70*/  LDC R11, c[0x0][0x28c] ;  /* 0x0000a300ff0b7b82 */ /* 0x000e620000000800 */
[----:B------:R-:W4:Y:S01]  /*0f80*/  SHFL.IDX PT, R10, R10, RZ, 0x1f ;  /* 0x00001fff0a0a7589 */ /* 0x000f2200000e0000 */
[----:B------:R-:W-:-:S02]  /*0f90*/  CS2R R16, SRZ ;  /* 0x0000000000107805 */ /* 0x000fc4000001ff00 */
[----:B------:R-:W-:Y:S02]  /*0fa0*/  CS2R R18, SRZ ;  /* 0x0000000000127805 */ /* 0x000fe4000001ff00 */
[----:B------:R-:W-:Y:S02]  /*0fb0*/  CS2R R20, SRZ ;  /* 0x0000000000147805 */ /* 0x000fe4000001ff00 */
[----:B------:R-:W-:Y:S02]  /*0fc0*/  CS2R R22, SRZ ;  /* 0x0000000000167805 */ /* 0x000fe4000001ff00 */
[----:B------:R-:W-:Y:S02]  /*0fd0*/  CS2R R88, SRZ ;  /* 0x0000000000587805 */ /* 0x000fe4000001ff00 */
[----:B------:R-:W-:Y:S02]  /*0fe0*/  CS2R R90, SRZ ;  /* 0x00000000005a7805 */ /* 0x000fe4000001ff00 */
        /* <DEDUP_REMOVED lines=16> */
[----:B-1----:R-:W-:Y:S02]  /*10f0*/  ISETP.GE.AND P0, PT, R11, 0x1, PT ;  /* 0x000000010b00780c */ /* 0x002fe40003f06270 */
[----:B------:R-:W-:Y:S02]  /*1100*/  CS2R R124, SRZ ;  /* 0x00000000007c7805 */ /* 0x000fe4000001ff00 */
[----:B----4-:R-:W-:-:S02]  /*1110*/  R2UR UR8, R10 ;  /* 0x000000000a0872ca */ /* 0x010fc400000e0000 */
[----:B------:R-:W-:Y:S02]  /*1120*/  CS2R R126, SRZ ;  /* 0x00000000007e7805 */ /* 0x000fe4000001ff00 */
[----:B------:R-:W-:Y:S02]  /*1130*/  CS2R R128, SRZ ;  /* 0x0000000000807805 */ /* 0x000fe4000001ff00 */
[----:B------:R-:W-:Y:S02]  /*1140*/  CS2R R130, SRZ ;  /* 0x0000000000827805 */ /* 0x000fe4000001ff00 */
[----:B------:R-:W-:Y:S02]  /*1150*/  CS2R R132, SRZ ;  /* 0x0000000000847805 */ /* 0x000fe4000001ff00 */
[----:B------:R-:W-:Y:S02]  /*1160*/  CS2R R134, SRZ ;  /* 0x0000000000867805 */ /* 0x000fe4000001ff00 */
[----:B------:R-:W-:Y:S01]  /*1170*/  CS2R R136, SRZ ;  /* 0x0000000000887805 */ /* 0x000fe2000001ff00 */
[----:B------:R-:W-:Y:S01]  /*1180*/  IMAD.MOV.U32 R139, RZ, RZ, RZ ;  /* 0x000000ffff8b7224 */ /* 0x000fe200078e00ff */
[----:B------:R-:W-:Y:S01]  /*1190*/  CS2R R24, SRZ ;  /* 0x0000000000187805 */ /* 0x000fe2000001ff00 */
[----:B------:R-:W-:Y:S01]  /*11a0*/  IMAD.MOV.U32 R141, RZ, RZ, RZ ;  /* 0x000000ffff8d7224 */ /* 0x000fe200078e00ff */
[----:B---3--:R-:W-:Y:S01]  /*11b0*/  CS2R R26, SRZ ;  /* 0x00000000001a7805 */ /* 0x008fe2000001ff00 */
[----:B------:R-:W-:Y:S01]  /*11c0*/  IMAD.U32 R142, RZ, RZ, UR4 ;  /* 0x00000004ff8e7e24 */ /* 0x000fe2000f8e00ff */
[----:B------:R-:W-:Y:S01]  /*11d0*/  CS2R R28, SRZ ;  /* 0x00000000001c7805 */ /* 0x000fe2000001ff00 */
[----:B------:R-:W-:Y:S01]  /*11e0*/  ULEA.HI UR10, UR8, UR8, URZ, 0x1 ;  /* 0x00000008080a7291 */ /* 0x000fe2000f8f083f */
[----:B------:R-:W-:-:S02]  /*11f0*/  CS2R R30, SRZ ;  /* 0x00000000001e7805 */ /* 0x000fc4000001ff00 */
[----:B------:R-:W-:Y:S02]  /*1200*/  CS2R R32, SRZ ;  /* 0x0000000000207805 */ /* 0x000fe4000001ff00 */
[----:B------:R-:W-:Y:S01]  /*1210*/  CS2R R34, SRZ ;  /* 0x0000000000227805 */ /* 0x000fe2000001ff00 */
[----:B------:R-:W-:Y:S01]  /*1220*/  ULOP3.LUT UR11, UR10, 0x7fffe, URZ, 0xc0, !UPT ;  /* 0x0007fffe0a0b7892 */ /* 0x000fe2000f8ec03f */
[----:B------:R-:W-:Y:S01]  /*1230*/  CS2R R36, SRZ ;  /* 0x0000000000247805 */ /* 0x000fe2000001ff00 */
[----:B0-----:R-:W-:Y:S01]  /*1240*/  ULEA UR10, UR13, UR12, 0x18 ;  /* 0x0000000c0d0a7291 */ /* 0x001fe2000f8ec03f */
[----:B------:R-:W-:Y:S01]  /*1250*/  CS2R R38, SRZ ;  /* 0x0000000000267805 */ /* 0x000fe2000001ff00 */
[----:B------:R-:W-:Y:S01]  /*1260*/  UIADD3 UR11, UR8, -UR11, URZ ;  /* 0x8000000b080b7290 */ /* 0x000fe2000fffe03f */
[----:B------:R-:W-:Y:S02]  /*1270*/  CS2R R40, SRZ ;  /* 0x0000000000287805 */ /* 0x000fe4000001ff00 */
[----:B------:R-:W-:Y:S01]  /*1280*/  CS2R R42, SRZ ;  /* 0x00000000002a7805 */ /* 0x000fe2000001ff00 */
[----:B------:R-:W-:Y:S01]  /*1290*/  UMOV UR8, URZ ;  /* 0x0000003f00087c82 */ /* 0x000fe20008000000 */
[----:B------:R-:W-:Y:S01]  /*12a0*/  ULEA UR11, UR11, UR10, 0xd ;  /* 0x0000000a0b0b7291 */ /* 0x000fe2000f8e683f */
[----:B------:R-:W-:-:S02]  /*12b0*/  CS2R R44, SRZ ;  /* 0x00000000002c7805 */ /* 0x000fc4000001ff00 */
[----:B------:R-:W-:Y:S02]  /*12c0*/  CS2R R46, SRZ ;  /* 0x00000000002e7805 */ /* 0x000fe4000001ff00 */
[----:B------:R-:W-:Y:S01]  /*12d0*/  CS2R R48, SRZ ;  /* 0x0000000000307805 */ /* 0x000fe2000001ff00 */
[----:B------:R-:W-:Y:S01]  /*12e0*/  UIADD3 UR11, UR11, 0x100, URZ ;  /* 0x000001000b0b7890 */ /* 0x000fe2000fffe03f */
[----:B------:R-:W-:Y:S02]  /*12f0*/  CS2R R50, SRZ ;  /* 0x0000000000327805 */ /* 0x000fe4000001ff00 */
[----:B------:R-:W-:Y:S02]  /*1300*/  CS2R R52, SRZ ;  /* 0x0000000000347805 */ /* 0x000fe4000001ff00 */
[----:B------:R-:W-:Y:S01]  /*1310*/  CS2R R54, SRZ ;  /* 0x0000000000367805 */ /* 0x000fe2000001ff00 */
[----:B------:R-:W-:Y:S01]  /*1320*/  USHF.R.U32.HI UR11, URZ, 0x4, UR11 ;  /* 0x000000043f0b7899 */ /* 0x000fe2000801160b */
[----:B------:R-:W-:-:S02]  /*1330*/  CS2R R56, SRZ ;  /* 0x0000000000387805 */ /* 0x000fc4000001ff00 */
[----:B------:R-:W-:Y:S02]  /*1340*/  CS2R R58, SRZ ;  /* 0x00000000003a7805 */ /* 0x000fe4000001ff00 */
[----:B------:R-:W-:Y:S01]  /*1350*/  CS2R R60, SRZ ;  /* 0x00000000003c7805 */ /* 0x000fe2000001ff00 */
[----:B------:R-:W-:Y:S01]  /*1360*/  ULOP3.LUT UR11, UR11, 0x3fff, URZ, 0xc0, !UPT ;  /* 0x00003fff0b0b7892 */ /* 0x000fe2000f8ec03f */
        /* <DEDUP_REMOVED lines=12> */
[----:B------:R-:W-:Y:S01]  /*1430*/  CS2R R86, SRZ ;  /* 0x0000000000567805 */ /* 0x000fe2000001ff00 */
[----:B------:R-:W-:Y:S06]  /*1440*/  @!P0 BRA `(.L_x_13) ;  /* 0x0000000800608947 */ /* 0x000fec0003800000 */
[----:B------:R-:W-:-:S13]  /*1450*/  ISETP.NE.AND P1, PT, R138, 0x3, PT ;  /* 0x000000038a00780c */ /* 0x000fda0003f25270 */
[----:B------:R-:W-:Y:S05]  /*1460*/  @!P1 BRA `(.L_x_14) ;  /* 0x0000000000049947 */ /* 0x000fea0003800000 */
[----:B------:R-:W-:Y:S01]  /*1470*/  BPT.TRAP 0x1 ;  /* 0x000000040000795c */ /* 0x000fe20000300000 */
.L_x_14:
[----:B------:R-:W-:Y:S01]  /*1480*/  ULEA UR6, UR5, UR10, 0x3 ;  /* 0x0000000a05067291 */ /* 0x000fe2000f8e183f */
[----:B------:R-:W-:-:S05]  /*1490*/  IMAD.U32 R10, RZ, RZ, UR4 ;  /* 0x00000004ff0a7e24 */ /* 0x000fca000f8e00ff */
[----:B------:R-:W-:-:S04]  /*14a0*/  SHF.L.U32 R10, R10, 0x1f, RZ ;  /* 0x0000001f0a0a7819 */ /* 0x000fc800000006ff */
[----:B------:R0:W1:Y:S01]  /*14b0*/  SYNCS.PHASECHK.TRANS64.TRYWAIT P0, [UR6], R10 ;  /* 0x0000000aff0075a7 */ /* 0x0000620008000146 */
[----:B------:R-:W-:Y:S05]  /*14c0*/  @!P1 BRA `(.L_x_15) ;  /* 0x0000000000049947 */ /* 0x000fea0003800000 */
[----:B------:R-:W-:Y:S01]  /*14d0*/  BPT.TRAP 0x1 ;  /* 0x000000040000795c */ /* 0x000fe20000300000 */
.L_x_15:
[----:B-1----:R-:W-:Y:S05]  /*14e0*/  @P0 BRA `(.L_x_16) ;  /* 0x0000000000080947 */ /* 0x002fea0003800000 */
[----:B------:R-:W1:Y:S02]  /*14f0*/  SYNCS.PHASECHK.TRANS64.TRYWAIT P0, [UR6], R10 ;  /* 0x0000000aff0075a7 */ /* 0x000e640008000146 */
[----:B-1----:R-:W-:Y:S05]  /*1500*/  @!P0 BRA `(.L_x_17) ;  /* 0x0000007c00148947 */ /* 0x002fea0003800000 */
.L_x_16:
[----:B------:R-:W-:Y:S01]  /*1510*/  UIADD3 UR6, UR10, 0x8100, URZ ;  /* 0x000081000a067890 */ /* 0x000fe2000fffe03f */
[----:B------:R-:W-:Y:S01]  /*1520*/  WARPGROUP.ARRIVE ;  /* 0x00000000000079c5 */ /* 0x000fe20000000000 */
[----:B------:R-:W-:Y:S01]  /*1530*/  ULOP3.LUT UR8, UR11, 0x10000, URZ, 0xfc, !UPT ;  /* 0x000100000b087892 */ /* 0x000fe2000f8efc3f */
[----:B------:R-:W-:Y:S01]  /*1540*/  CS2R R14, SRZ ;  /* 0x00000000000e7805 */ /* 0x000fe2000001ff00 */
[----:B------:R-:W-:Y:S01]  /*1550*/  USHF.R.U32.HI UR6, URZ, 0x4, UR6 ;  /* 0x000000043f067899 */ /* 0x000fe20008011606 */
[----:B------:R-:W-:Y:S01]  /*1560*/  CS2R R12, SRZ ;  /* 0x00000000000c7805 */ /* 0x000fe2000001ff00 */
[----:B------:R-:W-:Y:S01]  /*1570*/  UMOV UR13, 0x40000040 ;  /* 0x40000040000d7882 */ /* 0x000fe20000000000 */
[----:B------:R-:W-:Y:S01]  /*1580*/  UMOV UR15, 0x40000040 ;  /* 0x40000040000f7882 */ /* 0x000fe20000000000 */
[----:B------:R-:W-:Y:S01]  /*1590*/  ULOP3.LUT UR6, UR6, 0x3fff, URZ, 0xc0, !UPT ;  /* 0x00003fff06067892 */ /* 0x000fe2000f8ec03f */
[----:B------:R-:W-:Y:S02]  /*15a0*/  CS2R R16, SRZ ;  /* 0x0000000000107805 */ /* 0x000fe4000001ff00 */
[----:B------:R-:W-:-:S02]  /*15b0*/  CS2R R18, SRZ ;  /* 0x0000000000127805 */ /* 0x000fc4000001ff00 */
[----:B------:R-:W-:Y:S01]  /*15c0*/  CS2R R20, SRZ ;  /* 0x0000000000147805 */ /* 0x000fe2000001ff00 */
[----:B------:R-:W-:Y:S01]  /*15d0*/  ULOP3.LUT UR7, UR6, 0x10000, URZ, 0xfc, !UPT ;  /* 0x0001000006077892 */ /* 0x000fe2000f8efc3f */
[----:B------:R-:W-:Y:S01]  /*15e0*/  CS2R R22, SRZ ;  /* 0x0000000000167805 */ /* 0x000fe2000001ff00 */
[----:B------:R-:W-:Y:S01]  /*15f0*/  ULEA UR6, UR5, UR8, 0xa ;  /* 0x0000000805067291 */ /* 0x000fe2000f8e503f */
[----:B------:R-:W-:Y:S01]  /*1600*/  CS2R R88, SRZ ;  /* 0x0000000000587805 */ /* 0x000fe2000001ff00 */
[----:B------:R-:W-:Y:S01]  /*1610*/  ULEA UR7, UR5, UR7, 0xa ;  /* 0x0000000705077291 */ /* 0x000fe2000f8e503f */
[----:B------:R-:W-:Y:S02]  /*1620*/  CS2R R90, SRZ ;  /* 0x00000000005a7805 */ /* 0x000fe4000001ff00 */
[----:B------:R-:W-:Y:S02]  /*1630*/  CS2R R92, SRZ ;  /* 0x00000000005c7805 */ /* 0x000fe4000001ff00 */
[----:B------:R-:W-:-:S02]  /*1640*/  CS2R R94, SRZ ;  /* 0x00000000005e7805 */ /* 0x000fc4000001ff00 */
[----:B------:R-:W-:Y:S01]  /*1650*/  CS2R R96, SRZ ;  /* 0x0000000000607805 */ /* 0x000fe2000001ff00 */
[----:B------:R-:W-:Y:S01]  /*1660*/  UMOV UR12, UR6 ;  /* 0x00000006000c7c82 */ /* 0x000fe20008000000 */
[----:B------:R-:W-:Y:S01]  /*1670*/  CS2R R98, SRZ ;  /* 0x0000000000627805 */ /* 0x000fe2000001ff00 */
[----:B------:R-:W-:Y:S01]  /*1680*/  UMOV UR14, UR7 ;  /* 0x00000007000e7c82 */ /* 0x000fe20008000000 */
[----:B------:R-:W-:Y:S01]  /*1690*/  CS2R R100, SRZ ;  /* 0x0000000000647805 */ /* 0x000fe2000001ff00 */
[----:B------:R-:W-:Y:S01]  /*16a0*/  QGMMA.64x128x32.F32.E4M3.E4M3 R24, gdesc[UR12], RZ, !UPT ;  /* 0x01e000000c1879f3 */ /* 0x000fe2000c7008ff */
[----:B------:R-:W-:Y:S01]  /*16b0*/  UIADD3 UR12, UR6, 0x2, URZ ;  /* 0x00000002060c7890 */ /* 0x000fe2000fffe03f */
[----:B------:R-:W-:Y:S01]  /*16c0*/  CS2R R102, SRZ ;  /* 0x0000000000667805 */ /* 0x000fe2000001ff00 */
[----:B------:R-:W-:Y:S01]  /*16d0*/  UIADD3 UR14, UR7, 0x2, URZ ;  /* 0x00000002070e7890 */ /* 0x000fe2000fffe03f */
[----:B------:R-:W-:Y:S01]  /*16e0*/  CS2R R104, SRZ ;  /* 0x0000000000687805 */ /* 0x000fe2000001ff00 */
[----:B------:R-:W-:Y:S01]  /*16f0*/  UMOV UR13, 0x40000040 ;  /* 0x40000040000d7882 */ /* 0x000fe20000000000 */
[----:B------:R-:W-:Y:S01]  /*1700*/  UMOV UR15, 0x40000040 ;  /* 0x40000040000f7882 */ /* 0x000fe20000000000 */
        /* <DEDUP_REMOVED lines=16> */
[----:B------:R-:W-:Y:S02]  /*1810*/  IMAD.MOV.U32 R139, RZ, RZ, RZ ;  /* 0x000000ffff8b7224 */ /* 0x000fe400078e00ff */
[----:B------:R-:W-:Y:S01]  /*1820*/  IMAD.MOV.U32 R141, RZ, RZ, RZ ;  /* 0x000000ffff8d7224 */ /* 0x000fe200078e00ff */
[----:B------:R-:W-:Y:S01]  /*1830*/  QGMMA.64x128x32.F32.E4M3.E4M3 R24, gdesc[UR12], R24 ;  /* 0x01e000000c1879f3 */ /* 0x000fe20008700818 */
[----:B------:R-:W-:Y:S02]  /*1840*/  UIADD3 UR12, UR6, 0x4, URZ ;  /* 0x00000004060c7890 */ /* 0x000fe4000fffe03f */
[----:B------:R-:W-:Y:S01]  /*1850*/  UIADD3 UR14, UR7, 0x4, URZ ;  /* 0x00000004070e7890 */ /* 0x000fe2000fffe03f */
[----:B------:R-:W-:Y:S01]  /*1860*/  UMOV UR13, 0x40000040 ;  /* 0x40000040000d7882 */ /* 0x000fe20000000000 */
[----:B------:R-:W-:-:S07]  /*1870*/  UMOV UR15, 0x40000040 ;  /* 0x40000040000f7882 */ /* 0x000fce0000000000 */
[----:B------:R-:W-:Y:S01]  /*1880*/  QGMMA.64x128x32.F32.E4M3.E4M3 R24, gdesc[UR12], R24 ;  /* 0x01e000000c1879f3 */ /* 0x000fe20008700818 */
[----:B------:R-:W-:Y:S02]  /*1890*/  UIADD3 UR14, UR7, 0x6, URZ ;  /* 0x00000006070e7890 */ /* 0x000fe4000fffe03f */
[----:B------:R-:W-:Y:S01]  /*18a0*/  UIADD3 UR12, UR6, 0x6, URZ ;  /* 0x00000006060c7890 */ /* 0x000fe2000fffe03f */
[----:B------:R-:W-:Y:S01]  /*18b0*/  ULDC UR7, c[0x0][0x50c] ;  /* 0x0001430000077ab9 */ /* 0x000fe20000000800 */
[----:B------:R-:W-:Y:S01]  /*18c0*/  UMOV UR13, 0x40000040 ;  /* 0x40000040000d7882 */ /* 0x000fe20000000000 */
[----:B------:R-:W-:Y:S01]  /*18d0*/  UISETP.NE.AND UP0, UPT, UR7, 0x4, UPT ;  /* 0x000000040700788c */ /* 0x000fe2000bf05270 */
[----:B------:R-:W-:Y:S01]  /*18e0*/  UMOV UR15, 0x40000040 ;  /* 0x40000040000f7882 */ /* 0x000fe20000000000 */
[----:B------:R-:W-:Y:S02]  /*18f0*/  UMOV UR6, 0x4 ;  /* 0x0000000400067882 */ /* 0x000fe40000000000 */
[----:B------:R-:W-:-:S06]  /*1900*/  USEL UR7, URZ, 0x1, UP0 ;  /* 0x000000013f077887 */ /* 0x000fcc0008000000 */
[----:B------:R-:W-:Y:S01]  /*1910*/  ISETP.NE.AND P0, PT, RZ, UR7, PT ;  /* 0x00000007ff007c0c */ /* 0x000fe2000bf05270 */
[----:B------:R-:W-:-:S12]  /*1920*/  QGMMA.64x128x32.F32.E4M3.E4M3 R24, gdesc[UR12], R24, gsb0 ;  /* 0x01e000000c1879f3 */ /* 0x000fd80008000818 */
[----:B------:R-:W-:Y:S05]  /*1930*/  @!P0 BRA `(.L_x_18) ;  /* 0x0000000400088947 */ /* 0x000fea0003800000 */
[----:B------:R-:W-:Y:S02]  /*1940*/  WARPGROUP.DEPBAR.LE gsb0, 0x0 ;  /* 0x00008000000079c5 */ /* 0x000fe40000010000 */
[----:B------:R-:W-:-:S01]  /*1950*/  FADD R141, RZ, R24 ;  /* 0x00000018ff8d7221 */ /* 0x000fc20000000000 */
[----:B------:R-:W-:Y:S01]  /*1960*/  FADD R136, RZ, R25 ;  /* 0x00000019ff887221 */ /* 0x000fe20000000000 */
        /* <DEDUP_REMOVED lines=62> */
[----:B------:R-:W-:-:S06]  /*1d50*/  UMOV UR6, URZ ;  /* 0x0000003f00067c82 */ /* 0x000fcc0008000000 */
.L_x_18:
[----:B------:R-:W-:-:S04]  /*1d60*/  UIADD3 UR18, UR5, 0x1, URZ ;  /* 0x0000000105127890 */ /* 0x000fc8000fffe03f */
[----:B------:R-:W-:-:S04]  /*1d70*/  UISETP.NE.AND UP0, UPT, UR18, 0x2, UPT ;  /* 0x000000021200788c */ /* 0x000fc8000bf05270 */
[----:B------:R-:W-:Y:S02]  /*1d80*/  USEL UR8, URZ, 0x1, UP0 ;  /* 0x000000013f087887 */ /* 0x000fe40008000000 */
[----:B------:R-:W-:Y:S02]  /*1d90*/  USEL UR18, UR18, URZ, UP0 ;  /* 0x0000003f12127287 */ /* 0x000fe40008000000 */
[----:B------:R-:W-:-:S06]  /*1da0*/  ULOP3.LUT UR8, UR4, UR8, URZ, 0x3c, !UPT ;  /* 0x0000000804087292 */ /* 0x000fcc000f8e3c3f */
[----:B------:R-:W-:Y:S01]  /*1db0*/  IMAD.U32 R142, RZ, RZ, UR8 ;  /* 0x00000008ff8e7e24 */ /* 0x000fe2000f8e00ff */
[----:B------:R-:W-:-:S06]  /*1dc0*/  UMOV UR8, 0x1 ;  /* 0x0000000100087882 */ /* 0x000fcc0000000000 */
.L_x_13:
[----:B------:R-:W-:-:S04]  /*1dd0*/  UISETP.LT.AND UP0, UPT, UR9, 0x1, UPT ;  /* 0x000000010900788c */ /* 0x000fc8000bf01270 */
[----:B------:R-:W-:-:S04]  /*1de0*/  USEL UR12, UR9, 0x1, UP0 ;  /* 0x00000001090c7887 */ /* 0x000fc80008000000 */
[----:B------:R-:W-:-:S04]  /*1df0*/  UIADD3 UR12, UR9, -UR12, URZ ;  /* 0x8000000c090c7290 */ /* 0x000fc8000fffe03f */
[----:B------:R-:W-:-:S06]  /*1e00*/  UISETP.GE.AND UP0, UPT, UR12, 0x1, UPT ;  /* 0x000000010c00788c */ /* 0x000fcc000bf06270 */
[----:B------:R-:W-:-:S13]  /*1e10*/  PLOP3.LUT P0, PT, PT, PT, UP0, 0x80, 0x0 ;  /* 0x000000000000781c */ /* 0x000fda0003f0f008 */
[----:B------:R-:W-:Y:S05]  /*1e20*/  @!P0 BRA `(.L_x_19) ;  /* 0x0000000800348947 */ /* 0x000fea0003800000 */
[----:B01----:R-:W-:Y:S01]  /*1e30*/  IMAD.U32 R10, RZ, RZ, UR12 ;  /* 0x0000000cff0a7e24 */ /* 0x003fe2000f8e00ff */
[----:B------:R-:W-:Y:S01]  /*1e40*/  UMOV UR19, UR5 ;  /* 0x0000000500137c82 */ /* 0x000fe20008000000 */
[----:B------:R-:W-:-:S05]  /*1e50*/  ULDC UR20, c[0x0][0x50c] ;  /* 0x0001430000147ab9 */ /* 0x000fca0000000800 */
.L_x_27:
[----:B------:R-:W-:-:S13]  /*1e60*/  ISETP.NE.AND P1, PT, R138, 0x3, PT ;  /* 0x000000038a00780c */ /* 0x000fda0003f25270 */
[----:B01----:R-:W-:Y:S05]  /*1e70*/  @!P1 BRA `(.L_x_20) ;  /* 0x0000000000049947 */ /* 0x003fea0003800000 */
[----:B------:R-:W-:Y:S01]  /*1e80*/  BPT.TRAP 0x1 ;  /* 0x000000040000795c */ /* 0x000fe20000300000 */
.L_x_20:
[----:B------:R-:W0:Y:S01]  /*1e90*/  S2UR UR12, SR_CgaCtaId ;  /* 0x00000000000c79c3 */ /* 0x000e220000008800 */
[----:B------:R-:W-:Y:S01]  /*1ea0*/  UMOV UR10, 0x400 ;  /* 0x00000400000a7882 */ /* 0x000fe20000000000 */
[----:B------:R-:W-:Y:S01]  /*1eb0*/  SHF.L.U32 R11, R142, 0x1f, RZ ;  /* 0x0000001f8e0b7819 */ /* 0x000fe200000006ff */
[----:B0-----:R-:W-:-:S04]  /*1ec0*/  ULEA UR10, UR12, UR10, 0x18 ;  /* 0x0000000a0c0a7291 */ /* 0x001fc8000f8ec03f */
[----:B------:R-:W-:-:S09]  /*1ed0*/  ULEA UR12, UR18, UR10, 0x3 ;  /* 0x0000000a120c7291 */ /* 0x000fd2000f8e183f */
[----:B------:R0:W1:Y:S01]  /*1ee0*/  SYNCS.PHASECHK.TRANS64.TRYWAIT P0, [UR12], R11 ;  /* 0x0000000bff0075a7 */ /* 0x000062000800014c */
[----:B------:R-:W-:Y:S05]  /*1ef0*/  @!P1 BRA `(.L_x_21) ;  /* 0x0000000000049947 */ /* 0x000fea0003800000 */
[----:B------:R-:W-:Y:S01]  /*1f00*/  BPT.TRAP 0x1 ;  /* 0x000000040000795c */ /* 0x000fe20000300000 */
.L_x_21:
[----:B-1----:R-:W-:Y:S05]  /*1f10*/  @P0 BRA `(.L_x_22) ;  /* 0x0000000000080947 */ /* 0x002fea0003800000 */
[----:B------:R-:W1:Y:S02]  /*1f20*/  SYNCS.PHASECHK.TRANS64.TRYWAIT P0, [UR12], R11 ;  /* 0x0000000bff0075a7 */ /* 0x000e64000800014c */
[----:B-1----:R-:W-:Y:S05]  /*1f30*/  @!P0 BRA `(.L_x_23) ;  /* 0x0000007000a08947 */ /* 0x002fea0003800000 */
.L_x_22:
[----:B------:R-:W-:Y:S01]  /*1f40*/  UIADD3 UR12, UR10, 0x8100, URZ ;  /* 0x000081000a0c7890 */ /* 0x000fe2000fffe03f */
[----:B------:R-:W-:Y:S01]  /*1f50*/  WARPGROUP.ARRIVE ;  /* 0x00000000000079c5 */ /* 0x000fe20000000000 */
[----:B------:R-:W-:Y:S02]  /*1f60*/  UISETP.NE.AND UP0, UPT, UR7, URZ, UPT ;  /* 0x0000003f0700728c */ /* 0x000fe4000bf05270 */
[----:B------:R-:W-:Y:S02]  /*1f70*/  USHF.R.U32.HI UR12, URZ, 0x4, UR12 ;  /* 0x000000043f0c7899 */ /* 0x000fe4000801160c */
[----:B------:R-:W-:Y:S02]  /*1f80*/  USEL UR8, UR8, URZ, !UP0 ;  /* 0x0000003f08087287 */ /* 0x000fe4000c000000 */
[----:B------:R-:W-:Y:S02]  /*1f90*/  ULOP3.LUT UR12, UR12, 0x3fff, URZ, 0xc0, !UPT ;  /* 0x00003fff0c0c7892 */ /* 0x000fe4000f8ec03f */
[----:B------:R-:W-:-:S02]  /*1fa0*/  UISETP.NE.U32.AND UP0, UPT, UR8, URZ, UPT ;  /* 0x0000003f0800728c */ /* 0x000fc4000bf05070 */
[----:B------:R-:W-:Y:S02]  /*1fb0*/  ULOP3.LUT UR7, UR11, 0x10000, URZ, 0xfc, !UPT ;  /* 0x000100000b077892 */ /* 0x000fe4000f8efc3f */
[----:B------:R-:W-:Y:S02]  /*1fc0*/  ULOP3.LUT UR8, UR12, 0x10000, URZ, 0xfc, !UPT ;  /* 0x000100000c087892 */ /* 0x000fe4000f8efc3f */
[----:B------:R-:W-:Y:S02]  /*1fd0*/  ULEA UR7, UR18, UR7, 0xa ;  /* 0x0000000712077291 */ /* 0x000fe4000f8e503f */
[----:B------:R-:W-:Y:S01]  /*1fe0*/  ULEA UR8, UR18, UR8, 0xa ;  /* 0x0000000812087291 */ /* 0x000fe2000f8e503f */
[----:B------:R-:W-:Y:S01]  /*1ff0*/  UMOV UR13, 0x40000040 ;  /* 0x40000040000d7882 */ /* 0x000fe20000000000 */
[----:B------:R-:W-:Y:S01]  /*2000*/  UMOV UR15, 0x40000040 ;  /* 0x40000040000f7882 */ /* 0x000fe20000000000 */
[----:B------:R-:W-:Y:S02]  /*2010*/  UIADD3 UR6, UR6, 0x4, URZ ;  /* 0x0000000406067890 */ /* 0x000fe4000fffe03f */
[----:B------:R-:W-:-:S02]  /*2020*/  UMOV UR12, UR7 ;  /* 0x00000007000c7c82 */ /* 0x000fc40008000000 */
[----:B------:R-:W-:Y:S02]  /*2030*/  UMOV UR14, UR8 ;  /* 0x00000008000e7c82 */ /* 0x000fe40008000000 */
[----:B------:R-:W-:Y:S01]  /*2040*/  QGMMA.64x128x32.F32.E4M3.E4M3 R24, gdesc[UR12], R24, UP0 ;  /* 0x01e000000c1879f3 */ /* 0x000fe2000bf00818 */
[----:B------:R-:W-:Y:S02]  /*2050*/  UIADD3 UR12, UR7, 0x2, URZ ;  /* 0x00000002070c7890 */ /* 0x000fe4000fffe03f */
[----:B------:R-:W-:Y:S01]  /*2060*/  UIADD3 UR14, UR8, 0x2, URZ ;  /* 0x00000002080e7890 */ /* 0x000fe2000fffe03f */
[----:B------:R-:W-:Y:S01]  /*2070*/  UMOV UR13, 0x40000040 ;  /* 0x40000040000d7882 */ /* 0x000fe20000000000 */
[----:B------:R-:W-:Y:S01]  /*2080*/  UMOV UR15, 0x40000040 ;  /* 0x40000040000f7882 */ /* 0x000fe20000000000 */
[----:B------:R-:W-:-:S06]  /*2090*/  UISETP.NE.AND UP0, UPT, UR6, UR20, UPT ;  /* 0x000000140600728c */ /* 0x000fcc000bf05270 */
        /* <DEDUP_REMOVED lines=8> */
[----:B------:R-:W-:Y:S01]  /*2120*/  UMOV UR13, 0x40000040 ;  /* 0x40000040000d7882 */ /* 0x000fe20000000000 */
[----:B------:R-:W-:Y:S01]  /*2130*/  UMOV UR15, 0x40000040 ;  /* 0x40000040000f7882 */ /* 0x000fe20000000000 */
[----:B------:R-:W-:-:S06]  /*2140*/  USEL UR7, URZ, 0x1, UP0 ;  /* 0x000000013f077887 */ /* 0x000fcc0008000000 */
[----:B------:R-:W-:Y:S01]  /*2150*/  ISETP.NE.AND P0, PT, RZ, UR7, PT ;  /* 0x00000007ff007c0c */ /* 0x000fe2000bf05270 */
[----:B------:R-:W-:Y:S03]  /*2160*/  QGMMA.64x128x32.F32.E4M3.E4M3 R24, gdesc[UR12], R24, gsb0 ;  /* 0x01e000000c1879f3 */ /* 0x000fe60008000818 */
[----:B------:R-:W-:-:S09]  /*2170*/  WARPGROUP.DEPBAR.LE gsb0, 0x1 ;  /* 0x00008000000079c5 */ /* 0x000fd20000010100 */
[----:B------:R-:W-:Y:S05]  /*2180*/  @!P0 BRA `(.L_x_24) ;  /* 0x0000000400088947 */ /* 0x000fea0003800000 */
[----:B------:R-:W-:Y:S02]  /*2190*/  WARPGROUP.DEPBAR.LE gsb0, 0x0 ;  /* 0x00008000000079c5 */ /* 0x000fe40000010000 */
[----:B------:R-:W-:-:S01]  /*21a0*/  FADD R141, R24, R141 ;  /* 0x0000008d188d7221 */ /* 0x000fc20000000000 */
[----:B------:R-:W-:Y:S01]  /*21b0*/  FADD R136, R25, R136 ;  /* 0x0000008819887221 */ /* 0x000fe20000000000 */
        /* <DEDUP_REMOVED lines=62> */
[----:B------:R-:W-:-:S06]  /*25a0*/  UMOV UR6, URZ ;  /* 0x0000003f00067c82 */ /* 0x000fcc0008000000 */
.L_x_24:
[----:B------:R-:W-:Y:S05]  /*25b0*/  @!P1 BRA `(.L_x_25) ;  /* 0x0000000000049947 */ /* 0x000fea0003800000 */
[----:B------:R-:W-:Y:S01]  /*25c0*/  BPT.TRAP 0x1 ;  /* 0x000000040000795c */ /* 0x000fe20000300000 */
.L_x_25:
[----:B------:R-:W-:Y:S01]  /*25d0*/  ULEA UR8, UR19, UR10, 0x3 ;  /* 0x0000000a13087291 */ /* 0x000fe2000f8e183f */
[----:B------:R-:W-:-:S03]  /*25e0*/  ISETP.GT.U32.AND P0, PT, R4, 0x1, PT ;  /* 0x000000010400780c */ /* 0x000fc60003f04070 */
[----:B------:R-:W-:-:S04]  /*25f0*/  UIADD3 UR8, UR8, 0x10, URZ ;  /* 0x0000001008087890 */ /* 0x000fc8000fffe03f */
[----:B------:R-:W-:-:S09]  /*2600*/  UPRMT UR8, URZ, 0x654, UR8 ;  /* 0x000006543f087896 */ /* 0x000fd20008000008 */
[----:B------:R-:W-:Y:S01]  /*2610*/  SYNCS.ARRIVE.TRANS64.RED.A1T0 RZ, [UR8], RZ ;  /* 0x000000ffffff79a7 */ /* 0x000fe20008100408 */
[----:B------:R-:W-:Y:S05]  /*2620*/  @P0 BRA `(.L_x_26) ;  /* 0x0000000000040947 */ /* 0x000fea0003800000 */
[----:B------:R-:W-:Y:S01]  /*2630*/  BPT.TRAP 0x1 ;  /* 0x000000040000795c */ /* 0x000fe20000300000 */
.L_x_26:
[----:B------:R-:W-:Y:S01]  /*2640*/  UIADD3 UR18, UR18, 0x1, URZ ;  /* 0x0000000112127890 */ /* 0x000fe2000fffe03f */
[C---:B------:R-:W-:Y:S01]  /*2650*/  ISETP.GT.AND P0, PT, R10.reuse, 0x1, PT ;  /* 0x000000010a00780c */ /* 0x040fe20003f04270 */
[----:B------:R-:W-:Y:S01]  /*2660*/  UIADD3 UR19, UR19, 0x1, URZ ;  /* 0x0000000113137890 */ /* 0x000fe2000fffe03f */
[----:B------:R-:W-:Y:S01]  /*2670*/  VIADD R10, R10, 0xffffffff ;  /* 0xffffffff0a0a7836 */ /* 0x000fe20000000000 */
[----:B------:R-:W-:Y:S02]  /*2680*/  UISETP.NE.AND UP0, UPT, UR18, 0x2, UPT ;  /* 0x000000021200788c */ /* 0x000fe4000bf05270 */
[----:B------:R-:W-:Y:S02]  /*2690*/  UISETP.NE.AND UP1, UPT, UR19, 0x2, UPT ;  /* 0x000000021300788c */ /* 0x000fe4000bf25270 */
[----:B------:R-:W-:Y:S02]  /*26a0*/  USEL UR8, URZ, 0x1, UP0 ;  /* 0x000000013f087887 */ /* 0x000fe40008000000 */
[----:B------:R-:W-:-:S02]  /*26b0*/  USEL UR18, UR18, URZ, UP0 ;  /* 0x0000003f12127287 */ /* 0x000fc40008000000 */
[----:B------:R-:W-:Y:S02]  /*26c0*/  USEL UR19, UR19, URZ, UP1 ;  /* 0x0000003f13137287 */ /* 0x000fe40008800000 */
[----:B------:R-:W-:Y:S01]  /*26d0*/  LOP3.LUT R142, R142, UR8, RZ, 0x3c, !PT ;  /* 0x000000088e8e7c12 */ /* 0x000fe2000f8e3cff */
[----:B------:R-:W-:Y:S01]  /*26e0*/  UMOV UR8, 0x1 ;  /* 0x0000000100087882 */ /* 0x000fe20000000000 */
[----:B------:R-:W-:Y:S08]  /*26f0*/  @P0 BRA `(.L_x_27) ;  /* 0xfffffff400d80947 */ /* 0x000ff0000383ffff */
.L_x_19:
[----:B------:R-:W-:Y:S01]  /*2700*/  UISETP.NE.AND UP0, UPT, UR6, URZ, UPT ;  /* 0x0000003f0600728c */ /* 0x000fe2000bf05270 */
[----:B01----:R-:W0:Y:S03]  /*2710*/  LDC R10, c[0x0][0x28c] ;  /* 0x0000a300ff0a7b82 */ /* 0x003e260000000800 */
[----:B------:R-:W-:-:S06]  /*2720*/  USEL UR6, URZ, 0x1, !UP0 ;  /* 0x000000013f067887 */ /* 0x000fcc000c000000 */
[----:B------:R-:W-:Y:S02]  /*2730*/  ISETP.NE.AND P0, PT, RZ, UR6, PT ;  /* 0x00000006ff007c0c */ /* 0x000fe4000bf05270 */
[----:B0-----:R-:W-:-:S11]  /*2740*/  ISETP.GE.AND P1, PT, R10, 0x1, PT ;  /* 0x000000010a00780c */ /* 0x001fd60003f26270 */
[----:B------:R-:W-:Y:S05]  /*2750*/  @!P0 BRA `(.L_x_28) ;  /* 0x0000000400048947 */ /* 0x000fea0003800000 */
[----:B------:R-:W-:Y:S02]  /*2760*/  WARPGROUP.DEPBAR.LE gsb0, 0x0 ;  /* 0x00008000000079c5 */ /* 0x000fe40000010000 */
[----:B------:R-:W-:Y:S01]  /*2770*/  FADD R141, R24, R141 ;  /* 0x0000008d188d7221 */ /* 0x000fe20000000000 */
        /* <DEDUP_REMOVED lines=62> */
[----:B------:R-:W-:-:S07]  /*2b60*/  FADD R14, R14, R87 ;  /* 0x000000570e0e7221 */ /* 0x000fce0000000000 */
.L_x_28:
[----:B------:R-:W-:Y:S02]  /*2b70*/  WARPGROUP.DEPBAR.LE gsb0, 0x0 ;  /* 0x00008000000079c5 */ /* 0x000fe40000010000 */
[----:B------:R-:W-:Y:S05]  /*2b80*/  @!P1 BRA `(.L_x_29) ;  /* 0x0000000000389947 */ /* 0x000fea0003800000 */
[----:B------:R-:W-:-:S13]  /*2b90*/  ISETP.NE.AND P0, PT, R138, 0x3, PT ;  /* 0x000000038a00780c */ /* 0x000fda0003f05270 */
[----:B------:R-:W-:Y:S05]  /*2ba0*/  @!P0 BRA `(.L_x_30) ;  /* 0x0000000000048947 */ /* 0x000fea0003800000 */
[----:B------:R-:W-:Y:S01]  /*2bb0*/  BPT.TRAP 0x1 ;  /* 0x000000040000795c */ /* 0x000fe20000300000 */
.L_x_30:
[----:B------:R-:W-:Y:S01]  /*2bc0*/  UISETP.LT.AND UP0, UPT, UR9, 0x1, UPT ;  /* 0x000000010900788c */ /* 0x000fe2000bf01270 */
[----:B------:R-:W-:-:S03]  /*2bd0*/  ISETP.GT.U32.AND P0, PT, R4, 0x1, PT ;  /* 0x000000010400780c */ /* 0x000fc60003f04070 */
[----:B------:R-:W-:-:S04]  /*2be0*/  USEL UR6, UR9, 0x1, UP0 ;  /* 0x0000000109067887 */ /* 0x000fc80008000000 */
[----:B------:R-:W-:-:S04]  /*2bf0*/  UIADD3 UR6, UR5, UR9, -UR6 ;  /* 0x0000000905067290 */ /* 0x000fc8000fffe806 */
[----:B------:R-:W-:-:S04]  /*2c00*/  USHF.L.U32 UR6, UR6, 0x3, URZ ;  /* 0x0000000306067899 */ /* 0x000fc8000800063f */
[----:B------:R-:W-:-:S04]  /*2c10*/  ULOP3.LUT UR6, UR6, 0x8, URZ, 0xc0, !UPT ;  /* 0x0000000806067892 */ /* 0x000fc8000f8ec03f */
[----:B------:R-:W-:-:S04]  /*2c20*/  UIADD3 UR6, UR10, 0x10, UR6 ;  /* 0x000000100a067890 */ /* 0x000fc8000fffe006 */
[----:B------:R-:W-:-:S09]  /*2c30*/  UPRMT UR6, URZ, 0x654, UR6 ;  /* 0x000006543f067896 */ /* 0x000fd20008000006 */
[----:B------:R-:W-:Y:S01]  /*2c40*/  SYNCS.ARRIVE.TRANS64.RED.A1T0 RZ, [UR6], RZ ;  /* 0x000000ffffff79a7 */ /* 0x000fe20008100406 */
[----:B------:R-:W-:Y:S05]  /*2c50*/  @P0 BRA `(.L_x_29) ;  /* 0x0000000000040947 */ /* 0x000fea0003800000 */
[----:B------:R-:W-:Y:S01]  /*2c60*/  BPT.TRAP 0x1 ;  /* 0x000000040000795c */ /* 0x000fe20000300000 */
.L_x_29:
[----:B------:R-:W0:Y:S01]  /*2c70*/  LDC R26, c[0x0][0x288] ;  /* 0x0000a200ff1a7b82 */ /* 0x000e220000000800 */
[----:B------:R-:W-:Y:S01]  /*2c80*/  IMAD.SHL.U32 R6, R6, 0x80, RZ ;  /* 0x0000008006067824 */ /* 0x000fe200078e00ff */
[--C-:B------:R-:W-:Y:S01]  /*2c90*/  SHF.R.U32.HI R10, RZ, 0x2, R0.reuse ;  /* 0x00000002ff0a7819 */ /* 0x100fe20000011600 */
[----:B------:R-:W-:Y:S01]  /*2ca0*/  IMAD.SHL.U32 R29, R7, 0x80, RZ ;  /* 0x00000080071d7824 */ /* 0x000fe200078e00ff */
[----:B------:R-:W-:Y:S01]  /*2cb0*/  LOP3.LUT R24, R0, 0x60, RZ, 0xc0, !PT ;  /* 0x0000006000187812 */ /* 0x000fe200078ec0ff */
[----:B------:R-:W-:Y:S01]  /*2cc0*/  ULDC UR6, c[0x0][0x284] ;  /* 0x0000a10000067ab9 */ /* 0x000fe20000000800 */
[----:B------:R-:W-:Y:S02]  /*2cd0*/  SHF.R.U32.HI R25, RZ, 0x7, R0 ;  /* 0x00000007ff197819 */ /* 0x000fe40000011600 */
[----:B------:R-:W-:Y:S02]  /*2ce0*/  LOP3.LUT R11, R10, 0x7, RZ, 0xc0, !PT ;  /* 0x000000070a0b7812 */ /* 0x000fe400078ec0ff */
[----:B------:R-:W-:-:S02]  /*2cf0*/  SHF.R.U32.HI R24, RZ, 0x1, R24 ;  /* 0x00000001ff187819 */ /* 0x000fc40000011618 */
[----:B------:R-:W-:Y:S02]  /*2d00*/  LOP3.LUT R10, R25, 0x1, RZ, 0xc0, !PT ;  /* 0x00000001190a7812 */ /* 0x000fe400078ec0ff */
[----:B------:R-:W-:Y:S02]  /*2d10*/  IADD3 R27, RZ, -R24, -R11 ;  /* 0x80000018ff1b7210 */ /* 0x000fe40007ffe80b */
[----:B------:R-:W-:Y:S01]  /*2d20*/  LOP3.LUT R25, R0, 0x3, RZ, 0xc0, !PT ;  /* 0x0000000300197812 */ /* 0x000fe200078ec0ff */
[C---:B------:R-:W-:Y:S02]  /*2d30*/  IMAD.SHL.U32 R28, R10.reuse, 0x40, RZ ;  /* 0x000000400a1c7824 */ /* 0x040fe400078e00ff */
[----:B------:R-:W-:-:S03]  /*2d40*/  IMAD R10, R10, -0x40, R27 ;  /* 0xffffffc00a0a7824 */ /* 0x000fc600078e021b */
[----:B------:R-:W-:Y:S01]  /*2d50*/  LOP3.LUT R11, R28, 0x40, R11, 0xe2, !PT ;  /* 0x000000401c0b7812 */ /* 0x000fe200078ee20b */
[----:B------:R-:W-:Y:S01]  /*2d60*/  IMAD.MOV.U32 R28, RZ, RZ, -0x1 ;  /* 0xffffffffff1c7424 */ /* 0x000fe200078e00ff */
[----:B0-----:R-:W-:Y:S01]  /*2d70*/  ISETP.GE.AND P0, PT, R6, R26, PT ;  /* 0x0000001a0600720c */ /* 0x001fe20003f06270 */
[----:B------:R-:W-:Y:S01]  /*2d80*/  IMAD R31, R25, -0x2, R26 ;  /* 0xfffffffe191f7824 */ /* 0x000fe200078e021a */
[----:B------:R-:W-:Y:S01]  /*2d90*/  IADD3 R34, -R29, UR6, R10 ;  /* 0x000000061d227c10 */ /* 0x000fe2000fffe10a */
[----:B------:R-:W-:Y:S01]  /*2da0*/  IMAD.WIDE R26, R7, 0x80, RZ ;  /* 0x00000080071a7825 */ /* 0x000fe200078e02ff */
[----:B------:R-:W-:-:S03]  /*2db0*/  ISETP.GE.OR P0, PT, R29, UR6, P0 ;  /* 0x000000061d007c0c */ /* 0x000fc60008706670 */
[----:B------:R-:W-:Y:S01]  /*2dc0*/  IMAD.SHL.U32 R25, R0, 0x2, RZ ;  /* 0x0000000200197824 */ /* 0x000fe200078e00ff */
[----:B------:R-:W-:Y:S01]  /*2dd0*/  LOP3.LUT R35, R26, R11, R24, 0xfe, !PT ;  /* 0x0000000b1a237212 */ /* 0x000fe200078efe18 */
[----:B------:R-:W-:-:S03]  /*2de0*/  IMAD.IADD R29, R31, 0x1, -R6 ;  /* 0x000000011f1d7824 */ /* 0x000fc600078e0a06 */
[----:B------:R-:W-:-:S05]  /*2df0*/  LOP3.LUT R24, R6, 0x6, R25, 0xf8, !PT ;  /* 0x0000000606187812 */ /* 0x000fca00078ef819 */
[----:B------:R-:W-:Y:S05]  /*2e00*/  @P0 BRA `(.L_x_31) ;  /* 0x0000004400c00947 */ /* 0x000fea0003800000 */
[----:B------:R-:W0:Y:S01]  /*2e10*/  LDC.64 R32, c[0x0][0x5c8] ;  /* 0x00017200ff207b82 */ /* 0x000e220000000a00 */
[----:B------:R-:W-:Y:S01]  /*2e20*/  SHF.R.S32.HI R30, RZ, 0x1f, R5 ;  /* 0x0000001fff1e7819 */ /* 0x000fe20000011405 */
[----:B------:R-:W-:Y:S01]  /*2e30*/  ULDC.64 UR6, c[0x0][0x5d0] ;  /* 0x0001740000067ab9 */ /* 0x000fe20000000a00 */
[----:B------:R-:W-:Y:S01]  /*2e40*/  SHF.R.S32.HI R25, RZ, 0x1f, R24 ;  /* 0x0000001fff197819 */ /* 0x000fe20000011418 */
[----:B------:R-:W-:Y:S02]  /*2e50*/  BSSY B0, `(.L_x_31) ;  /* 0x000046b000007945 */ /* 0x000fe40003800000 */
[----:B------:R-:W-:-:S04]  /*2e60*/  IMAD R6, R30, UR6, RZ ;  /* 0x000000061e067c24 */ /* 0x000fc8000f8e02ff */
[C---:B------:R-:W-:Y:S02]  /*2e70*/  IMAD R11, R5.reuse, UR7, R6 ;  /* 0x00000007050b7c24 */ /* 0x040fe4000f8e0206 */
[----:B------:R-:W-:Y:S01]  /*2e80*/  IMAD.WIDE.U32 R6, R5, UR6, R24 ;  /* 0x0000000605067c25 */ /* 0x000fe2000f8e0018 */
[----:B------:R-:W-:-:S03]  /*2e90*/  ULDC.64 UR6, c[0x0][0x5c0] ;  /* 0x0001700000067ab9 */ /* 0x000fc60000000a00 */
[----:B------:R-:W-:Y:S02]  /*2ea0*/  IMAD.IADD R7, R7, 0x1, R11 ;  /* 0x0000000107077824 */ /* 0x000fe400078e020b */
[----:B0-----:R-:W-:-:S04]  /*2eb0*/  IMAD R10, R27, R32, RZ ;  /* 0x000000201b0a7224 */ /* 0x001fc800078e02ff */
[C---:B------:R-:W-:Y:S02]  /*2ec0*/  IMAD R31, R35.reuse, R33, R10 ;  /* 0x00000021231f7224 */ /* 0x040fe400078e020a */
[----:B------:R-:W-:-:S04]  /*2ed0*/  IMAD.WIDE.U32 R10, R35, R32, R6 ;  /* 0x00000020230a7225 */ /* 0x000fc800078e0006 */
[----:B------:R-:W-:Y:S01]  /*2ee0*/  IMAD.IADD R11, R11, 0x1, R31 ;  /* 0x000000010b0b7824 */ /* 0x000fe200078e021f */
[----:B------:R-:W-:Y:S02]  /*2ef0*/  LEA R6, P0, R32, R10, 0x3 ;  /* 0x0000000a20067211 */ /* 0x000fe400078018ff */
[----:B------:R-:W-:Y:S02]  /*2f00*/  IADD3 R10, P1, R10, UR6, RZ ;  /* 0x000000060a0a7c10 */ /* 0x000fe4000ff3e0ff */
[----:B------:R-:W-:Y:S02]  /*2f10*/  LEA.HI.X R7, R32, R11, R33, 0x3, P0 ;  /* 0x0000000b20077211 */ /* 0x000fe400000f1c21 */
[----:B---3-5:R-:W-:Y:S02]  /*2f20*/  FSETP.NEU.AND P0, PT, R9, RZ, PT ;  /* 0x000000ff0900720b */ /* 0x028fe40003f0d000 */
[----:B------:R-:W-:Y:S02]  /*2f30*/  IADD3 R6, P3, R6, UR6, RZ ;  /* 0x0000000606067c10 */ /* 0x000fe4000ff7e0ff */
[----:B------:R-:W-:-:S02]  /*2f40*/  IADD3.X R11, R11, UR7, RZ, P1, !PT ;  /* 0x000000070b0b7c10 */ /* 0x000fc40008ffe4ff */
[----:B------:R-:W-:-:S07]  /*2f50*/  IADD3.X R7, R7, UR7, RZ, P3, !PT ;  /* 0x0000000707077c10 */ /* 0x000fce0009ffe4ff */
[----:B------:R-:W-:Y:S05]  /*2f60*/  @!P0 BRA `(.L_x_32) ;  /* 0x00000034005c8947 */ /* 0x000fea0003800000 */
[----:B------:R-:W-:Y:S01]  /*2f70*/  ULDC.64 UR6, c[0x0][0x5b8] ;  /* 0x00016e0000067ab9 */ /* 0x000fe20000000a00 */
[----:B------:R-:W-:Y:S01]  /*2f80*/  ISETP.GE.AND P0, PT, R34, 0x1, PT ;  /* 0x000000012200780c */ /* 0x000fe20003f06270 */
[----:B------:R-:W-:Y:S01]  /*2f90*/  IMAD R32, R30, UR6, RZ ;  /* 0x000000061e207c24 */ /* 0x000fe2000f8e02ff */
[----:B------:R-:W-:Y:S01]  /*2fa0*/  ULDC.64 UR10, c[0x0][0x5a8] ;  /* 0x00016a00000a7ab9 */ /* 0x000fe20000000a00 */
[----:B------:R-:W-:Y:S01]  /*2fb0*/  IMAD.WIDE.U32 R30, R5, UR6, R24 ;  /* 0x00000006051e7c25 */ /* 0x000fe2000f8e0018 */
[----:B------:R-:W-:Y:S01]  /*2fc0*/  ISETP.LT.OR P4, PT, R29, 0x1, !P0 ;  /* 0x000000011d00780c */ /* 0x000fe20004781670 */
[----:B------:R-:W-:Y:S02]  /*2fd0*/  BSSY B1, `(.L_x_33) ;  /* 0x000000c000017945 */ /* 0x000fe40003800000 */
[----:B------:R-:W-:Y:S01]  /*2fe0*/  IMAD R5, R5, UR7, R32 ;  /* 0x0000000705057c24 */ /* 0x000fe2000f8e0220 */
[----:B------:R-:W-:-:S03]  /*2ff0*/  ULDC.64 UR6, c[0x0][0x5b0] ;  /* 0x00016c0000067ab9 */ /* 0x000fc60000000a00 */
[----:B------:R-:W-:Y:S02]  /*3000*/  IMAD.IADD R31, R31, 0x1, R5 ;  /* 0x000000011f1f7824 */ /* 0x000fe400078e0205 */
[----:B------:R-:W-:Y:S02]  /*3010*/  IMAD R5, R27, UR6, RZ ;  /* 0x000000061b057c24 */ /* 0x000fe4000f8e02ff */
[----:B------:R-:W-:-:S04]  /*3020*/  IMAD.WIDE.U32 R24, R35, UR6, R30 ;  /* 0x0000000623187c25 */ /* 0x000fc8000f8e001e */
[----:B------:R-:W-:Y:S01]  /*3030*/  IMAD R5, R35, UR7, R5 ;  /* 0x0000000723057c24 */ /* 0x000fe2000f8e0205 */
[----:B------:R-:W-:-:S04]  /*3040*/  IADD3 R24, P1, R24, UR10, RZ ;  /* 0x0000000a18187c10 */ /* 0x000fc8000ff3e0ff */
[--C-:B------:R-:W-:Y:S02]  /*3050*/  IADD3.X R25, R25, UR11, R5.reuse, P1, !PT ;  /* 0x0000000b19197c10 */ /* 0x100fe40008ffe405 */
[----:B------:R-:W-:Y:S01]  /*3060*/  PRMT R5, RZ, 0x7610, R5 ;  /* 0x00007610ff057816 */ /* 0x000fe20000000005 */
[----:B------:R-:W-:Y:S06]  /*3070*/  @P4 BRA `(.L_x_34) ;  /* 0x0000000000044947 */ /* 0x000fec0003800000 */
[----:B------:R0:W5:Y:S02]  /*3080*/  LDG.E.U8 R5, desc[UR16][R24.64] ;  /* 0x0000001018057981 */ /* 0x000164000c1e1100 */
.L_x_34:
[----:B------:R-:W-:Y:S05]  /*3090*/  BSYNC B1 ;  /* 0x0000000000017941 */ /* 0x000fea0003800000 */
.L_x_33:
[----:B-----5:R-:W-:Y:S01]  /*30a0*/  LOP3.LUT R5, R5, 0xff, RZ, 0xc0, !PT ;  /* 0x000000ff05057812 */ /* 0x020fe200078ec0ff */
[----:B------:R-:W-:Y:S01]  /*30b0*/  BSSY B1, `(.L_x_35) ;  /* 0x000000b000017945 */ /* 0x000fe20003800000 */
[----:B------:R-:W-:Y:S02]  /*30c0*/  ISETP.LT.OR P3, PT, R29, 0x2, !P0 ;  /* 0x000000021d00780c */ /* 0x000fe40004761670 */
[----:B------:R-:W-:-:S05]  /*30d0*/  F2FP.F16.E4M3.UNPACK_B R5, R5 ;  /* 0x00000005ff05723e */ /* 0x000fca00020006ff */
[----:B------:R-:W-:Y:S01]  /*30e0*/  HADD2.F32 R32, -RZ, R5.H0_H0 ;  /* 0x20000005ff207230 */ /* 0x000fe20000004100 */
[----:B------:R-:W-:-:S04]  /*30f0*/  PRMT R5, RZ, 0x7610, R5 ;  /* 0x00007610ff057816 */ /* 0x000fc80000000005 */
[----:B------:R-:W-:-:S04]  /*3100*/  FMUL R32, R32, R9 ;  /* 0x0000000920207220 */ /* 0x000fc80000400000 */
[----:B--2---:R-:W-:-:S05]  /*3110*/  FFMA R32, R141, R8, R32 ;  /* 0x000000088d207223 */ /* 0x004fca0000000020 */
[----:B------:R-:W-:-:S05]  /*3120*/  F2FP.SATFINITE.E4M3.F32.PACK_AB_MERGE_C R33, RZ, R32, RZ ;  /* 0x00000020ff21723e */ /* 0x000fca00048070ff */
[----:B------:R1:W-:Y:S01]  /*3130*/  @!P4 STG.E.U8 desc[UR16][R10.64], R33 ;  /* 0x000000210a00c986 */ /* 0x0003e2000c101110 */
[----:B------:R-:W-:Y:S05]  /*3140*/  @P3 BRA `(.L_x_36) ;  /* 0x0000000000043947 */ /* 0x000fea0003800000 */
[----:B------:R2:W5:Y:S02]  /*3150*/  LDG.E.U8 R5, desc[UR16][R24.64+0x1] ;  /* 0x0000011018057981 */ /* 0x000564000c1e1100 */
.L_x_36:
[----:B------:R-:W-:Y:S05]  /*3160*/  BSYNC B1 ;  /* 0x0000000000017941 */ /* 0x000fea0003800000 */
.L_x_35:
[----:B-----5:R-:W-:Y:S01]  /*3170*/  LOP3.LUT R5, R5, 0xff, RZ, 0xc0, !PT ;  /* 0x000000ff05057812 */ /* 0x020fe200078ec0ff */
[----:B------:R-:W-:Y:S01]  /*3180*/  BSSY B1, `(.L_x_37) ;  /* 0x0000013000017945 */ /* 0x000fe20003800000 */
[----:B-1----:R-:W-:Y:S02]  /*3190*/  IADD3 R33, P1, R35, 0x8, RZ ;  /* 0x0000000823217810 */ /* 0x002fe40007f3e0ff */
[----:B------:R-:W-:-:S03]  /*31a0*/  F2FP.F16.E4M3.UNPACK_B R5, R5 ;  /* 0x00000005ff05723e */ /* 0x000fc600020006ff */
[----:B------:R-:W-:Y:S01]  /*31b0*/  IMAD.X R27, RZ, RZ, R27, P1 ;  /* 0x000000ffff1b7224 */ /* 0x000fe200008e061b */
[----:B------:R-:W-:Y:S01]  /*31c0*/  ISETP.GE.AND P1, PT, R34, 0x9, PT ;  /* 0x000000092200780c */ /* 0x000fe20003f26270 */
[----:B------:R-:W-:Y:S02]  /*31d0*/  HADD2.F32 R26, -RZ, R5.H0_H0 ;  /* 0x20000005ff1a7230 */ /* 0x000fe40000004100 */
[----:B------:R-:W-:Y:S01]  /*31e0*/  IMAD.WIDE.U32 R30, R33, UR6, R30 ;  /* 0x00000006211e7c25 */ /* 0x000fe2000f8e001e */
[----:B------:R-:W-:-:S03]  /*31f0*/  ISETP.LT.OR P5, PT, R29, 0x1, !P1 ;  /* 0x000000011d00780c */ /* 0x000fc60004fa1670 */
[----:B------:R-:W-:Y:S01]  /*3200*/  FMUL R5, R26, R9 ;  /* 0x000000091a057220 */ /* 0x000fe20000400000 */
[----:B------:R-:W-:-:S03]  /*3210*/  IMAD R26, R27, UR6, RZ ;  /* 0x000000061b1a7c24 */ /* 0x000fc6000f8e02ff */
[----:B------:R-:W-:Y:S01]  /*3220*/  FFMA R5, R136, R8, R5 ;  /* 0x0000000888057223 */ /* 0x000fe20000000005 */
[----:B------:R-:W-:Y:S01]  /*3230*/  IMAD R33, R33, UR7, R26 ;  /* 0x0000000721217c24 */ /* 0x000fe2000f8e021a */
[----:B------:R-:W-:-:S03]  /*3240*/  IADD3 R26, P4, R30, UR10, RZ ;  /* 0x0000000a1e1a7c10 */ /* 0x000fc6000ff9e0ff */
[----:B------:R-:W-:Y:S02]  /*3250*/  F2FP.SATFINITE.E4M3.F32.PACK_AB_MERGE_C R35, RZ, R5, RZ ;  /* 0x00000005ff23723e */ /* 0x000fe400048070ff */
[----:B------:R-:W-:Y:S02]  /*3260*/  IADD3.X R27, R31, UR11, R33, P4, !PT ;  /* 0x0000000b1f1b7c10 */ /* 0x000fe4000a7fe421 */
[----:B------:R-:W-:Y:S01]  /*3270*/  PRMT R5, RZ, 0x7610, R5 ;  /* 0x00007610ff057816 */ /* 0x000fe20000000005 */
[----:B------:R1:W-:Y:S01]  /*3280*/  @!P3 STG.E.U8 desc[UR16][R10.64+0x1], R35 ;  /* 0x000001230a00b986 */ /* 0x0003e2000c101110 */
[----:B------:R-:W-:Y:S05]  /*3290*/  @P5 BRA `(.L_x_38) ;  /* 0x0000000000045947 */ /* 0x000fea0003800000 */
[----:B------:R3:W5:Y:S02]  /*32a0*/  LDG.E.U8 R5, desc[UR16][R26.64] ;  /* 0x000000101a057981 */ /* 0x000764000c1e1100 */
.L_x_38:
[----:B------:R-:W-:Y:S05]  /*32b0*/  BSYNC B1 ;  /* 0x0000000000017941 */ /* 0x000fea0003800000 */
.L_x_37:
[----:B-----5:R-:W-:Y:S01]  /*32c0*/  LOP3.LUT R5, R5, 0xff, RZ, 0xc0, !PT ;  /* 0x000000ff05057812 */ /* 0x020fe200078ec0ff */
[----:B------:R-:W-:Y:S01]  /*32d0*/  BSSY B1, `(.L_x_39) ;  /* 0x000000b000017945 */ /* 0x000fe20003800000 */
[----:B------:R-:W-:Y:S02]  /*32e0*/  ISETP.LT.OR P3, PT, R29, 0x2, !P1 ;  /* 0x000000021d00780c */ /* 0x000fe40004f61670 */
[----:B------:R-:W-:-:S05]  /*32f0*/  F2FP.F16.E4M3.UNPACK_B R5, R5 ;  /* 0x00000005ff05723e */ /* 0x000fca00020006ff */
[----:B------:R-:W-:Y:S01]  /*3300*/  HADD2.F32 R30, -RZ, R5.H0_H0 ;  /* 0x20000005ff1e7230 */ /* 0x000fe20000004100 */
[----:B------:R-:W-:-:S04]  /*3310*/  PRMT R5, RZ, 0x7610, R5 ;  /* 0x00007610ff057816 */ /* 0x000fc80000000005 */
[----:B------:R-:W-:-:S04]  /*3320*/  FMUL R30, R30, R9 ;  /* 0x000000091e1e7220 */ /* 0x000fc80000400000 */
[----:B------:R-:W-:-:S05]  /*3330*/  FFMA R30, R139, R8, R30 ;  /* 0x000000088b1e7223 */ /* 0x000fca000000001e */
[----:B------:R-:W-:-:S05]  /*3340*/  F2FP.SATFINITE.E4M3.F32.PACK_AB_MERGE_C R31, RZ, R30, RZ ;  /* 0x0000001eff1f723e */ /* 0x000fca00048070ff */
[----:B------:R4:W-:Y:S01]  /*3350*/  @!P5 STG.E.U8 desc[UR16][R6.64], R31 ;  /* 0x0000001f0600d986 */ /* 0x0009e2000c101110 */
[----:B------:R-:W-:Y:S05]  /*3360*/  @P3 BRA `(.L_x_40) ;  /* 0x0000000000043947 */ /* 0x000fea0003800000 */
[----:B------:R0:W5:Y:S02]  /*3370*/  LDG.E.U8 R5, desc[UR16][R26.64+0x1] ;  /* 0x000001101a057981 */ /* 0x000164000c1e1100 */
.L_x_40:
[----:B------:R-:W-:Y:S05]  /*3380*/  BSYNC B1 ;  /* 0x0000000000017941 */ /* 0x000fea0003800000 */
.L_x_39:
[----:B-----5:R-:W-:Y:S01]  /*3390*/  LOP3.LUT R5, R5, 0xff, RZ, 0xc0, !PT ;  /* 0x000000ff05057812 */ /* 0x020fe200078ec0ff */
[----:B------:R-:W-:Y:S01]  /*33a0*/  BSSY B1, `(.L_x_41) ;  /* 0x000000b000017945 */ /* 0x000fe20003800000 */
[----:B------:R-:W-:Y:S02]  /*33b0*/  ISETP.LT.OR P4, PT, R29, 0x9, !P0 ;  /* 0x000000091d00780c */ /* 0x000fe40004781670 */
[----:B------:R-:W-:-:S05]  /*33c0*/  F2FP.F16.E4M3.UNPACK_B R5, R5 ;  /* 0x00000005ff05723e */ /* 0x000fca00020006ff */
[----:B------:R-:W-:-:S05]  /*33d0*/  HADD2.F32 R30, -RZ, R5.H0_H0 ;  /* 0x20000005ff1e7230 */ /* 0x000fca0000004100 */
[----:B------:R-:W-:-:S04]  /*33e0*/  FMUL R5, R30, R9 ;  /* 0x000000091e057220 */ /* 0x000fc80000400000 */
[----:B------:R-:W-:-:S05]  /*33f0*/  FFMA R5, R134, R8, R5 ;  /* 0x0000000886057223 */ /* 0x000fca0000000005 */
[----:B----4-:R-:W-:Y:S02]  /*3400*/  F2FP.SATFINITE.E4M3.F32.PACK_AB_MERGE_C R31, RZ, R5, RZ ;  /* 0x00000005ff1f723e */ /* 0x010fe400048070ff */
[----:B------:R-:W-:-:S03]  /*3410*/  PRMT R5, RZ, 0x7610, R5 ;  /* 0x00007610ff057816 */ /* 0x000fc60000000005 */
[----:B------:R4:W-:Y:S01]  /*3420*/  @!P3 STG.E.U8 desc[UR16][R6.64+0x1], R31 ;  /* 0x0000011f0600b986 */ /* 0x0009e2000c101110 */
[----:B------:R-:W-:Y:S05]  /*3430*/  @P4 BRA `(.L_x_42) ;  /* 0x0000000000044947 */ /* 0x000fea0003800000 */
[----:B------:R0:W5:Y:S02]  /*3440*/  LDG.E.U8 R5, desc[UR16][R24.64+0x8] ;  /* 0x0000081018057981 */ /* 0x000164000c1e1100 */
.L_x_42:
[----:B------:R-:W-:Y:S05]  /*3450*/  BSYNC B1 ;  /* 0x0000000000017941 */ /* 0x000fea0003800000 */
.L_x_41:
        /* <DEDUP_REMOVED lines=8> */
[----:B----4-:R-:W-:-:S05]  /*34e0*/  F2FP.SATFINITE.E4M3.F32.PACK_AB_MERGE_C R31, RZ, R30, RZ ;  /* 0x0000001eff1f723e */ /* 0x010fca00048070ff */
[----:B------:R4:W-:Y:S01]  /*34f0*/  @!P4 STG.E.U8 desc[UR16][R10.64+0x8], R31 ;  /* 0x0000081f0a00c986 */ /* 0x0009e2000c101110 */
[----:B------:R-:W-:Y:S05]  /*3500*/  @P3 BRA `(.L_x_44) ;  /* 0x0000000000043947 */ /* 0x000fea0003800000 */
[----:B------:R0:W5:Y:S02]  /*3510*/  LDG.E.U8 R5, desc[UR16][R24.64+0x9] ;  /* 0x0000091018057981 */ /* 0x000164000c1e1100 */
.L_x_44:
[----:B------:R-:W-:Y:S05]  /*3520*/  BSYNC B1 ;  /* 0x0000000000017941 */ /* 0x000fea0003800000 */
.L_x_43:
        /* <DEDUP_REMOVED lines=12> */
.L_x_46:
[----:B------:R-:W-:Y:S05]  /*35f0*/  BSYNC B1 ;  /* 0x0000000000017941 */ /* 0x000fea0003800000 */
.L_x_45:
        /* <DEDUP_REMOVED lines=12> */
.L_x_48:
[----:B------:R-:W-:Y:S05]  /*36c0*/  BSYNC B1 ;  /* 0x0000000000017941 */ /* 0x000fea0003800000 */
.L_x_47:
        /* <DEDUP_REMOVED lines=12> */
.L_x_50:
[----:B------:R-:W-:Y:S05]  /*3790*/  BSYNC B1 ;  /* 0x0000000000017941 */ /* 0x000fea0003800000 */
.L_x_49:
        /* <DEDUP_REMOVED lines=12> */
.L_x_52:
[----:B------:R-:W-:Y:S05]  /*3860*/  BSYNC B1 ;  /* 0x0000000000017941 */ /* 0x000fea0003800000 */
.L_x_51:
        /* <DEDUP_REMOVED lines=12> */
.L_x_54:
[----:B------:R-:W-:Y:S05]  /*3930*/  BSYNC B1 ;  /* 0x0000000000017941 */ /* 0x000fea0003800000 */
.L_x_53:
        /* <DEDUP_REMOVED lines=12> */
.L_x_56:
[----:B------:R-:W-:Y:S05]  /*3a00*/  BSYNC B1 ;  /* 0x0000000000017941 */ /* 0x000fea0003800000 */
.L_x_55:
        /* <DEDUP_REMOVED lines=12> */
.L_x_58:
[----:B------:R-:W-:Y:S05]  /*3ad0*/  BSYNC B1 ;  /* 0x0000000000017941 */ /* 0x000fea0003800000 */
.L_x_57:
        /* <DEDUP_REMOVED lines=12> */
.L_x_60:
[----:B------:R-:W-:Y:S05]  /*3ba0*/  BSYNC B1 ;  /* 0x0000000000017941 */ /* 0x000fea0003800000 */
.L_x_59:
        /* <DEDUP_REMOVED lines=12> */
.L_x_62:
[----:B------:R-:W-:Y:S05]  /*3c70*/  BSYNC B1 ;  /* 0x0000000000017941 */ /* 0x000fea0003800000 */
.L_x_61:
        /* <DEDUP_REMOVED lines=12> */
.L_x_64:
[----:B------:R-:W-:Y:S05]  /*3d40*/  BSYNC B1 ;  /* 0x0000000000017941 */ /* 0x000fea0003800000 */
.L_x_63:
        /* <DEDUP_REMOVED lines=12> */
.L_x_66:
[----:B------:R-:W-:Y:S05]  /*3e10*/  BSYNC B1 ;  /* 0x0000000000017941 */ /* 0x000fea0003800000 */
.L_x_65:
        /* <DEDUP_REMOVED lines=12> */
.L_x_68:
[----:B------:R-:W-:Y:S05]  /*3ee0*/  BSYNC B1 ;  /* 0x0000000000017941 */ /* 0x000fea0003800000 */
.L_x_67:
        /* <DEDUP_REMOVED lines=12> */
.L_x_70:
[----:B------:R-:W-:Y:S05]  /*3fb0*/  BSYNC B1 ;  /* 0x0000000000017941 */ /* 0x000fea0003800000 */
.L_x_69:
        /* <DEDUP_REMOVED lines=12> */
.L_x_72:
[----:B------:R-:W-:Y:S05]  /*4080*/  BSYNC B1 ;  /* 0x0000000000017941 */ /* 0x000fea0003800000 */
.L_x_71:
        /* <DEDUP_REMOVED lines=12> */
.L_x_74:
[----:B------:R-:W-:Y:S05]  /*4150*/  BSYNC B1 ;  /* 0x0000000000017941 */ /* 0x000fea0003800000 */
.L_x_73:
        /* <DEDUP_REMOVED lines=12> */
.L_x_76:
[----:B------:R-:W-:Y:S05]  /*4220*/  BSYNC B1 ;  /* 0x0000000000017941 */ /* 0x000fea0003800000 */
.L_x_75:
        /* <DEDUP_REMOVED lines=12> */
.L_x_78:
[----:B------:R-:W-:Y:S05]  /*42f0*/  BSYNC B1 ;  /* 0x0000000000017941 */ /* 0x000fea0003800000 */
.L_x_77:
        /* <DEDUP_REMOVED lines=12> */
.L_x_80:
[----:B------:R-:W-:Y:S05]  /*43c0*/  BSYNC B1 ;  /* 0x0000000000017941 */ /* 0x000fea0003800000 */
.L_x_79:
        /* <DEDUP_REMOVED lines=12> */
.L_x_82:
[----:B------:R-:W-:Y:S05]  /*4490*/  BSYNC B1 ;  /* 0x0000000000017941 */ /* 0x000fea0003800000 */
.L_x_81:
        /* <DEDUP_REMOVED lines=12> */
.L_x_84:
[----:B------:R-:W-:Y:S05]  /*4560*/  BSYNC B1 ;  /* 0x0000000000017941 */ /* 0x000fea0003800000 */
.L_x_83:
        /* <DEDUP_REMOVED lines=12> */
.L_x_86:
[----:B------:R-:W-:Y:S05]  /*4630*/  BSYNC B1 ;  /* 0x0000000000017941 */ /* 0x000fea0003800000 */
.L_x_85:
        /* <DEDUP_REMOVED lines=12> */
.L_x_88:
[----:B------:R-:W-:Y:S05]  /*4700*/  BSYNC B1 ;  /* 0x0000000000017941 */ /* 0x000fea0003800000 */
.L_x_87:
        /* <DEDUP_REMOVED lines=12> */
.L_x_90:
[----:B------:R-:W-:Y:S05]  /*47d0*/  BSYNC B1 ;  /* 0x0000000000017941 */ /* 0x000fea0003800000 */
.L_x_89:
        /* <DEDUP_REMOVED lines=12> */
.L_x_92:
[----:B------:R-:W-:Y:S05]  /*48a0*/  BSYNC B1 ;  /* 0x0000000000017941 */ /* 0x000fea0003800000 */
.L_x_91:
        /* <DEDUP_REMOVED lines=12> */
.L_x_94:
[----:B------:R-:W-:Y:S05]  /*4970*/  BSYNC B1 ;  /* 0x0000000000017941 */ /* 0x000fea0003800000 */
.L_x_93:
        /* <DEDUP_REMOVED lines=12> */
.L_x_96:
[----:B------:R-:W-:Y:S05]  /*4a40*/  BSYNC B1 ;  /* 0x0000000000017941 */ /* 0x000fea0003800000 */
.L_x_95:
        /* <DEDUP_REMOVED lines=12> */
.L_x_98:
[----:B------:R-:W-:Y:S05]  /*4b10*/  BSYNC B1 ;  /* 0x0000000000017941 */ /* 0x000fea0003800000 */
.L_x_97:
        /* <DEDUP_REMOVED lines=12> */
.L_x_100:
[----:B------:R-:W-:Y:S05]  /*4be0*/  BSYNC B1 ;  /* 0x0000000000017941 */ /* 0x000fea0003800000 */
.L_x_99:
        /* <DEDUP_REMOVED lines=12> */
.L_x_102:
[----:B------:R-:W-:Y:S05]  /*4cb0*/  BSYNC B1 ;  /* 0x0000000000017941 */ /* 0x000fea0003800000 */
.L_x_101:
        /* <DEDUP_REMOVED lines=12> */
.L_x_104:
[----:B------:R-:W-:Y:S05]  /*4d80*/  BSYNC B1 ;  /* 0x0000000000017941 */ /* 0x000fea0003800000 */
.L_x_103:
        /* <DEDUP_REMOVED lines=12> */
.L_x_106:
[----:B------:R-:W-:Y:S05]  /*4e50*/  BSYNC B1 ;  /* 0x0000000000017941 */ /* 0x000fea0003800000 */
.L_x_105:
        /* <DEDUP_REMOVED lines=12> */
.L_x_108:
[----:B------:R-:W-:Y:S05]  /*4f20*/  BSYNC B1 ;  /* 0x0000000000017941 */ /* 0x000fea0003800000 */
.L_x_107:
        /* <DEDUP_REMOVED lines=12> */
.L_x_110:
[----:B------:R-:W-:Y:S05]  /*4ff0*/  BSYNC B1 ;  /* 0x0000000000017941 */ /* 0x000fea0003800000 */
.L_x_109:
        /* <DEDUP_REMOVED lines=12> */
.L_x_112:
[----:B------:R-:W-:Y:S05]  /*50c0*/  BSYNC B1 ;  /* 0x0000000000017941 */ /* 0x000fea0003800000 */
.L_x_111:
        /* <DEDUP_REMOVED lines=12> */
.L_x_114:
[----:B------:R-:W-:Y:S05]  /*5190*/  BSYNC B1 ;  /* 0x0000000000017941 */ /* 0x000fea0003800000 */
.L_x_113:
        /* <DEDUP_REMOVED lines=12> */
.L_x_116:
[----:B------:R-:W-:Y:S05]  /*5260*/  BSYNC B1 ;  /* 0x0000000000017941 */ /* 0x000fea0003800000 */
.L_x_115:
        /* <DEDUP_REMOVED lines=12> */
.L_x_118:
[----:B------:R-:W-:Y:S05]  /*5330*/  BSYNC B1 ;  /* 0x0000000000017941 */ /* 0x000fea0003800000 */
.L_x_117:
        /* <DEDUP_REMOVED lines=12> */
.L_x_120:
[----:B------:R-:W-:Y:S05]  /*5400*/  BSYNC B1 ;  /* 0x0000000000017941 */ /* 0x000fea0003800000 */
.L_x_119:
        /* <DEDUP_REMOVED lines=12> */
.L_x_122:
[----:B------:R-:W-:Y:S05]  /*54d0*/  BSYNC B1 ;  /* 0x0000000000017941 */ /* 0x000fea0003800000 */
.L_x_121:
        /* <DEDUP_REMOVED lines=12> */
.L_x_124:
[----:B------:R-:W-:Y:S05]  /*55a0*/  BSYNC B1 ;  /* 0x0000000000017941 */ /* 0x000fea0003800000 */
.L_x_123:
        /* <DEDUP_REMOVED lines=12> */
.L_x_126:
[----:B------:R-:W-:Y:S05]  /*5670*/  BSYNC B1 ;  /* 0x0000000000017941 */ /* 0x000fea0003800000 */
.L_x_125:
        /* <DEDUP_REMOVED lines=12> */
.L_x_128:
[----:B------:R-:W-:Y:S05]  /*5740*/  BSYNC B1 ;  /* 0x0000000000017941 */ /* 0x000fea0003800000 */
.L_x_127:
        /* <DEDUP_REMOVED lines=12> */
.L_x_130:
[----:B------:R-:W-:Y:S05]  /*5810*/  BSYNC B1 ;  /* 0x0000000000017941 */ /* 0x000fea0003800000 */
.L_x_129:
        /* <DEDUP_REMOVED lines=12> */
.L_x_132:
[----:B------:R-:W-:Y:S05]  /*58e0*/  BSYNC B1 ;  /* 0x0000000000017941 */ /* 0x000fea0003800000 */
.L_x_131:
        /* <DEDUP_REMOVED lines=12> */
.L_x_134:
[----:B------:R-:W-:Y:S05]  /*59b0*/  BSYNC B1 ;  /* 0x0000000000017941 */ /* 0x000fea0003800000 */
.L_x_133:
        /* <DEDUP_REMOVED lines=12> */
.L_x_136:
[----:B------:R-:W-:Y:S05]  /*5a80*/  BSYNC B1 ;  /* 0x0000000000017941 */ /* 0x000fea0003800000 */
.L_x_135:
        /* <DEDUP_REMOVED lines=12> */
.L_x_138:
[----:B------:R-:W-:Y:S05]  /*5b50*/  BSYNC B1 ;  /* 0x0000000000017941 */ /* 0x000fea0003800000 */
.L_x_137:
        /* <DEDUP_REMOVED lines=12> */
.L_x_140:
[----:B------:R-:W-:Y:S05]  /*5c20*/  BSYNC B1 ;  /* 0x0000000000017941 */ /* 0x000fea0003800000 */
.L_x_139:
        /* <DEDUP_REMOVED lines=12> */
.L_x_142:
[----:B------:R-:W-:Y:S05]  /*5cf0*/  BSYNC B1 ;  /* 0x0000000000017941 */ /* 0x000fea0003800000 */
.L_x_141:
        /* <DEDUP_REMOVED lines=12> */
.L_x_144:
[----:B------:R-:W-:Y:S05]  /*5dc0*/  BSYNC B1 ;  /* 0x0000000000017941 */ /* 0x000fea0003800000 */
.L_x_143:
[----:B-----5:R-:W-:Y:S01]  /*5dd0*/  LOP3.LUT R5, R5, 0xff, RZ, 0xc0, !PT ;  /* 0x000000ff05057812 */ /* 0x020fe200078ec0ff */
[----:B------:R-:W-:Y:S01]  /*5de0*/  BSSY B1, `(.L_x_145) ;  /* 0x000000b000017945 */ /* 0x000fe20003800000 */
[----:B------:R-:W-:Y:S02]  /*5df0*/  ISETP.LT.OR P4, PT, R29, 0x71, !P0 ;  /* 0x000000711d00780c */ /* 0x000fe40004781670 */
[----:B------:R-:W-:-:S05]  /*5e00*/  F2FP.F16.E4M3.UNPACK_B R5, R5 ;  /* 0x00000005ff05723e */ /* 0x000fca00020006ff */
[----:B------:R-:W-:-:S05]  /*5e10*/  HADD2.F32 R18, -RZ, R5.H0_H0 ;  /* 0x20000005ff127230 */ /* 0x000fca0000004100 */
[----:B------:R-:W-:-:S04]  /*5e20*/  FMUL R5, R18, R9 ;  /* 0x0000000912057220 */ /* 0x000fc80000400000 */
[----:B------:R-:W-:-:S05]  /*5e30*/  FFMA R5, R20, R8, R5 ;  /* 0x0000000814057223 */ /* 0x000fca0000000005 */
[----:B0-----:R-:W-:Y:S02]  /*5e40*/  F2FP.SATFINITE.E4M3.F32.PACK_AB_MERGE_C R23, RZ, R5, RZ ;  /* 0x00000005ff17723e */ /* 0x001fe400048070ff */
[----:B------:R-:W-:-:S03]  /*5e50*/  PRMT R5, RZ, 0x7610, R5 ;  /* 0x00007610ff057816 */ /* 0x000fc60000000005 */
[----:B------:R0:W-:Y:S01]  /*5e60*/  @!P3 STG.E.U8 desc[UR16][R6.64+0x69], R23 ;  /* 0x000069170600b986 */ /* 0x0001e2000c101110 */
[----:B------:R-:W-:Y:S05]  /*5e70*/  @P4 BRA `(.L_x_146) ;  /* 0x0000000000044947 */ /* 0x000fea0003800000 */
[----:B------:R0:W5:Y:S02]  /*5e80*/  LDG.E.U8 R5, desc[UR16][R24.64+0x70] ;  /* 0x0000701018057981 */ /* 0x000164000c1e1100 */
.L_x_146:
[----:B------:R-:W-:Y:S05]  /*5e90*/  BSYNC B1 ;  /* 0x0000000000017941 */ /* 0x000fea0003800000 */
.L_x_145:
        /* <DEDUP_REMOVED lines=12> */
.L_x_148:
[----:B------:R-:W-:Y:S05]  /*5f60*/  BSYNC B1 ;  /* 0x0000000000017941 */ /* 0x000fea0003800000 */
.L_x_147:
        /* <DEDUP_REMOVED lines=12> */
.L_x_150:
[----:B------:R-:W-:Y:S05]  /*6030*/  BSYNC B1 ;  /* 0x0000000000017941 */ /* 0x000fea0003800000 */
.L_x_149:
        /* <DEDUP_REMOVED lines=8> */
[----:B0-----:R-:W-:-:S05]  /*60c0*/  F2FP.SATFINITE.E4M3.F32.PACK_AB_MERGE_C R17, RZ, R18, RZ ;  /* 0x00000012ff11723e */ /* 0x001fca00048070ff */
[----:B------:R0:W-:Y:S01]  /*60d0*/  @!P4 STG.E.U8 desc[UR16][R6.64+0x70], R17 ;  /* 0x000070110600c986 */ /* 0x0001e2000c101110 */
[----:B------:R-:W-:Y:S05]  /*60e0*/  @P3 BRA `(.L_x_152) ;  /* 0x0000000000043947 */ /* 0x000fea0003800000 */
[----:B------:R0:W5:Y:S02]  /*60f0*/  LDG.E.U8 R5, desc[UR16][R26.64+0x71] ;  /* 0x000071101a057981 */ /* 0x000164000c1e1100 */
.L_x_152:
[----:B------:R-:W-:Y:S05]  /*6100*/  BSYNC B1 ;  /* 0x0000000000017941 */ /* 0x000fea0003800000 */
.L_x_151:
        /* <DEDUP_REMOVED lines=12> */
.L_x_154:
[----:B------:R-:W-:Y:S05]  /*61d0*/  BSYNC B1 ;  /* 0x0000000000017941 */ /* 0x000fea0003800000 */
.L_x_153:
        /* <DEDUP_REMOVED lines=12> */
.L_x_156:
[----:B------:R-:W-:Y:S05]  /*62a0*/  BSYNC B1 ;  /* 0x0000000000017941 */ /* 0x000fea0003800000 */
.L_x_155:
        /* <DEDUP_REMOVED lines=12> */
.L_x_158:
[----:B------:R-:W-:Y:S05]  /*6370*/  BSYNC B1 ;  /* 0x0000000000017941 */ /* 0x000fea0003800000 */
.L_x_157:
[----:B-----5:R-:W-:Y:S01]  /*6380*/  LOP3.LUT R5, R5, 0xff, RZ, 0xc0, !PT ;  /* 0x000000ff05057812 */ /* 0x020fe200078ec0ff */
[----:B------:R-:W-:Y:S01]  /*6390*/  BSSY B1, `(.L_x_159) ;  /* 0x000000b000017945 */ /* 0x000fe20003800000 */
[----:B------:R-:W-:Y:S02]  /*63a0*/  ISETP.LT.OR P1, PT, R29, 0x7a, !P1 ;  /* 0x0000007a1d00780c */ /* 0x000fe40004f21670 */
[----:B------:R-:W-:-:S05]  /*63b0*/  F2FP.F16.E4M3.UNPACK_B R5, R5 ;  /* 0x00000005ff05723e */ /* 0x000fca00020006ff */
[----:B01--4-:R-:W-:Y:S01]  /*63c0*/  HADD2.F32 R10, -RZ, R5.H0_H0 ;  /* 0x20000005ff0a7230 */ /* 0x013fe20000004100 */
[----:B------:R-:W-:-:S04]  /*63d0*/  PRMT R5, RZ, 0x7610, R5 ;  /* 0x00007610ff057816 */ /* 0x000fc80000000005 */
[----:B------:R-:W-:-:S04]  /*63e0*/  FMUL R10, R10, R9 ;  /* 0x000000090a0a7220 */ /* 0x000fc80000400000 */
[----:B------:R-:W-:-:S05]  /*63f0*/  FFMA R10, R15, R8, R10 ;  /* 0x000000080f0a7223 */ /* 0x000fca000000000a */
[----:B------:R-:W-:-:S05]  /*6400*/  F2FP.SATFINITE.E4M3.F32.PACK_AB_MERGE_C R11, RZ, R10, RZ ;  /* 0x0000000aff0b723e */ /* 0x000fca00048070ff */
[----:B------:R0:W-:Y:S01]  /*6410*/  @!P3 STG.E.U8 desc[UR16][R6.64+0x78], R11 ;  /* 0x0000780b0600b986 */ /* 0x0001e2000c101110 */
[----:B------:R-:W-:Y:S05]  /*6420*/  @P1 BRA `(.L_x_160) ;  /* 0x0000000000041947 */ /* 0x000fea0003800000 */
[----:B------:R1:W5:Y:S02]  /*6430*/  LDG.E.U8 R5, desc[UR16][R26.64+0x79] ;  /* 0x000079101a057981 */ /* 0x000364000c1e1100 */
.L_x_160:
[----:B------:R-:W-:Y:S05]  /*6440*/  BSYNC B1 ;  /* 0x0000000000017941 */ /* 0x000fea0003800000 */
.L_x_159:
[----:B------:R-:W-:Y:S05]  /*6450*/  @P1 BRA `(.L_x_161) ;  /* 0x0000001000281947 */ /* 0x000fea0003800000 */
[----:B-----5:R-:W-:-:S04]  /*6460*/  LOP3.LUT R5, R5, 0xff, RZ, 0xc0, !PT ;  /* 0x000000ff05057812 */ /* 0x020fc800078ec0ff */
[----:B------:R-:W-:-:S05]  /*6470*/  F2FP.F16.E4M3.UNPACK_B R5, R5 ;  /* 0x00000005ff05723e */ /* 0x000fca00020006ff */
[----:B------:R-:W-:-:S05]  /*6480*/  HADD2.F32 R10, -RZ, R5.H0_H0 ;  /* 0x20000005ff0a7230 */ /* 0x000fca0000004100 */
[----:B------:R-:W-:-:S04]  /*6490*/  FMUL R5, R10, R9 ;  /* 0x000000090a057220 */ /* 0x000fc80000400000 */
[----:B------:R-:W-:-:S05]  /*64a0*/  FFMA R5, R14, R8, R5 ;  /* 0x000000080e057223 */ /* 0x000fca0000000005 */
[----:B------:R-:W-:-:S05]  /*64b0*/  F2FP.SATFINITE.E4M3.F32.PACK_AB_MERGE_C R5, RZ, R5, RZ ;  /* 0x00000005ff05723e */ /* 0x000fca00048070ff */
[----:B------:R4:W-:Y:S01]  /*64c0*/  STG.E.U8 desc[UR16][R6.64+0x79], R5 ;  /* 0x0000790506007986 */ /* 0x0009e2000c101110 */
[----:B------:R-:W-:Y:S05]  /*64d0*/  BRA `(.L_x_161) ;  /* 0x0000001000087947 */ /* 0x000fea0003800000 */
.L_x_32:
[----:B------:R-:W-:Y:S01]  /*64e0*/  ISETP.GE.AND P1, PT, R34, 0x1, PT ;  /* 0x000000012200780c */ /* 0x000fe20003f26270 */
[-C--:B--2---:R-:W-:Y:S01]  /*64f0*/  FMUL R141, R141, R8.reuse ;  /* 0x000000088d8d7220 */ /* 0x084fe20000400000 */
[-C--:B------:R-:W-:Y:S01]  /*6500*/  FMUL R136, R136, R8.reuse ;  /* 0x0000000888887220 */ /* 0x080fe20000400000 */
[----:B------:R-:W-:Y:S01]  /*6510*/  ISETP.GE.AND P0, PT, R34, 0x9, PT ;  /* 0x000000092200780c */ /* 0x000fe20003f06270 */
[-C--:B------:R-:W-:Y:S01]  /*6520*/  FMUL R139, R139, R8.reuse ;  /* 0x000000088b8b7220 */ /* 0x080fe20000400000 */
[C---:B------:R-:W-:Y:S01]  /*6530*/  ISETP.LT.OR P4, PT, R29.reuse, 0x1, !P1 ;  /* 0x000000011d00780c */ /* 0x040fe20004f81670 */
[-C--:B------:R-:W-:Y:S01]  /*6540*/  FMUL R134, R134, R8.reuse ;  /* 0x0000000886867220 */ /* 0x080fe20000400000 */
[----:B------:R-:W-:Y:S01]  /*6550*/  ISETP.LT.OR P5, PT, R29, 0x2, !P1 ;  /* 0x000000021d00780c */ /* 0x000fe20004fa1670 */
[-C--:B------:R-:W-:Y:S01]  /*6560*/  FMUL R137, R137, R8.reuse ;  /* 0x0000000889897220 */ /* 0x080fe20000400000 */
[----:B------:R-:W-:Y:S01]  /*6570*/  F2FP.SATFINITE.E4M3.F32.PACK_AB_MERGE_C R141, RZ, R141, RZ ;  /* 0x0000008dff8d723e */ /* 0x000fe200048070ff */
[----:B------:R-:W-:Y:S01]  /*6580*/  FMUL R132, R132, R8 ;  /* 0x0000000884847220 */ /* 0x000fe20000400000 */
[----:B------:R-:W-:Y:S01]  /*6590*/  F2FP.SATFINITE.E4M3.F32.PACK_AB_MERGE_C R5, RZ, R136, RZ ;  /* 0x00000088ff05723e */ /* 0x000fe200048070ff */
[-C--:B------:R-:W-:Y:S01]  /*65a0*/  FMUL R135, R135, R8.reuse ;  /* 0x0000000887877220 */ /* 0x080fe20000400000 */
[C---:B------:R-:W-:Y:S01]  /*65b0*/  ISETP.LT.OR P3, PT, R29.reuse, 0x1, !P0 ;  /* 0x000000011d00780c */ /* 0x040fe20004761670 */
[-C--:B------:R-:W-:Y:S01]  /*65c0*/  FMUL R130, R130, R8.reuse ;  /* 0x0000000882827220 */ /* 0x080fe20000400000 */
[----:B------:R-:W-:Y:S01]  /*65d0*/  ISETP.LT.OR P6, PT, R29, 0xa, !P1 ;  /* 0x0000000a1d00780c */ /* 0x000fe20004fc1670 */
[-C--:B------:R-:W-:Y:S01]  /*65e0*/  FMUL R133, R133, R8.reuse ;  /* 0x0000000885857220 */ /* 0x080fe20000400000 */
[----:B------:R-:W-:Y:S01]  /*65f0*/  F2FP.SATFINITE.E4M3.F32.PACK_AB_MERGE_C R139, RZ, R139, RZ ;  /* 0x0000008bff8b723e */ /* 0x000fe200048070ff */
[----:B------:R-:W-:Y:S01]  /*6600*/  @!P4 STG.E.U8 desc[UR16][R10.64], R141 ;  /* 0x0000008d0a00c986 */ /* 0x000fe2000c101110 */
[C---:B------:R-:W-:Y:S01]  /*6610*/  ISETP.LT.OR P4, PT, R29.reuse, 0x2, !P0 ;  /* 0x000000021d00780c */ /* 0x040fe20004781670 */
[----:B------:R-:W-:Y:S01]  /*6620*/  FMUL R128, R128, R8 ;  /* 0x0000000880807220 */ /* 0x000fe20000400000 */
[----:B------:R-:W-:Y:S01]  /*6630*/  F2FP.SATFINITE.E4M3.F32.PACK_AB_MERGE_C R25, RZ, R134, RZ ;  /* 0x00000086ff19723e */ /* 0x000fe200048070ff */
[----:B------:R0:W-:Y:S01]  /*6640*/  @!P5 STG.E.U8 desc[UR16][R10.64+0x1], R5 ;  /* 0x000001050a00d986 */ /* 0x0001e2000c101110 */
[----:B------:R-:W-:Y:S01]  /*6650*/  ISETP.LT.OR P5, PT, R29, 0x9, !P1 ;  /* 0x000000091d00780c */ /* 0x000fe20004fa1670 */
[-C--:B------:R-:W-:Y:S01]  /*6660*/  FMUL R131, R131, R8.reuse ;  /* 0x0000000883837220 */ /* 0x080fe20000400000 */
[----:B------:R-:W-:Y:S01]  /*6670*/  F2FP.SATFINITE.E4M3.F32.PACK_AB_MERGE_C R137, RZ, R137, RZ ;  /* 0x00000089ff89723e */ /* 0x000fe200048070ff */
[----:B------:R-:W-:Y:S01]  /*6680*/  @!P3 STG.E.U8 desc[UR16][R6.64], R139 ;  /* 0x0000008b0600b986 */ /* 0x000fe2000c101110 */
[----:B------:R-:W-:Y:S01]  /*6690*/  ISETP.LT.OR P3, PT, R29, 0x9, !P0 ;  /* 0x000000091d00780c */ /* 0x000fe20004761670 */
[-C--:B------:R-:W-:Y:S01]  /*66a0*/  FMUL R126, R126, R8.reuse ;  /* 0x000000087e7e7220 */ /* 0x080fe20000400000 */
[----:B------:R-:W-:Y:S01]  /*66b0*/  F2FP.SATFINITE.E4M3.F32.PACK_AB_MERGE_C R135, RZ, R135, RZ ;  /* 0x00000087ff87723e */ /* 0x000fe200048070ff */
[-C--:B------:R-:W-:Y:S01]  /*66c0*/  FMUL R129, R129, R8.reuse ;  /* 0x0000000881817220 */ /* 0x080fe20000400000 */
[----:B------:R-:W-:Y:S01]  /*66d0*/  F2FP.SATFINITE.E4M3.F32.PACK_AB_MERGE_C R133, RZ, R133, RZ ;  /* 0x00000085ff85723e */ /* 0x000fe200048070ff */
[----:B------:R1:W-:Y:S01]  /*66e0*/  @!P4 STG.E.U8 desc[UR16][R6.64+0x1], R25 ;  /* 0x000001190600c986 */ /* 0x0003e2000c101110 */
[C---:B------:R-:W-:Y:S01]  /*66f0*/  ISETP.LT.OR P4, PT, R29.reuse, 0xa, !P0 ;  /* 0x0000000a1d00780c */ /* 0x040fe20004781670 */
[----:B------:R-:W-:Y:S01]  /*6700*/  FMUL R124, R124, R8 ;  /* 0x000000087c7c7220 */ /* 0x000fe20000400000 */
[----:B0-----:R-:W-:Y:S01]  /*6710*/  F2FP.SATFINITE.E4M3.F32.PACK_AB_MERGE_C R5, RZ, R132, RZ ;  /* 0x00000084ff05723e */ /* 0x001fe200048070ff */
[----:B------:R-:W-:Y:S01]  /*6720*/  @!P5 STG.E.U8 desc[UR16][R10.64+0x8], R137 ;  /* 0x000008890a00d986 */ /* 0x000fe2000c101110 */
[----:B------:R-:W-:Y:S01]  /*6730*/  ISETP.LT.OR P5, PT, R29, 0x11, !P1 ;  /* 0x000000111d00780c */ /* 0x000fe20004fa1670 */
[-C--:B------:R-:W-:Y:S01]  /*6740*/  FMUL R127, R127, R8.reuse ;  /* 0x000000087f7f7220 */ /* 0x080fe20000400000 */
[----:B------:R-:W-:Y:S01]  /*6750*/  F2FP.SATFINITE.E4M3.F32.PACK_AB_MERGE_C R131, RZ, R131, RZ ;  /* 0x00000083ff83723e */ /* 0x000fe200048070ff */
[----:B------:R0:W-:Y:S01]  /*6760*/  @!P6 STG.E.U8 desc[UR16][R10.64+0x9], R5 ;  /* 0x000009050a00e986 */ /* 0x0001e2000c101110 */
[----:B------:R-:W-:Y:S01]  /*6770*/  ISETP.LT.OR P6, PT, R29, 0x12, !P1 ;  /* 0x000000121d00780c */ /* 0x000fe20004fc1670 */
[----:B------:R-:W-:Y:S01]  /*6780*/  FMUL R122, R122, R8 ;  /* 0x000000087a7a7220 */ /* 0x000fe20000400000 */
[----:B------:R-:W-:Y:S01]  /*6790*/  F2FP.SATFINITE.E4M3.F32.PACK_AB_MERGE_C R129, RZ, R129, RZ ;  /* 0x00000081ff81723e */ /* 0x000fe200048070ff */
[----:B------:R-:W-:Y:S01]  /*67a0*/  @!P3 STG.E.U8 desc[UR16][R6.64+0x8], R135 ;  /* 0x000008870600b986 */ /* 0x000fe2000c101110 */
[----:B-1----:R-:W-:Y:S01]  /*67b0*/  F2FP.SATFINITE.E4M3.F32.PACK_AB_MERGE_C R25, RZ, R130, RZ ;  /* 0x00000082ff19723e */ /* 0x002fe200048070ff */
[-C--:B------:R-:W-:Y:S01]  /*67c0*/  FMUL R125, R125, R8.reuse ;  /* 0x000000087d7d7220 */ /* 0x080fe20000400000 */
[C---:B------:R-:W-:Y:S01]  /*67d0*/  ISETP.LT.OR P3, PT, R29.reuse, 0x11, !P0 ;  /* 0x000000111d00780c */ /* 0x040fe20004761670 */
[-C--:B------:R-:W-:Y:S01]  /*67e0*/  FMUL R120, R120, R8.reuse ;  /* 0x0000000878787220 */ /* 0x080fe20000400000 */
[----:B------:R-:W-:Y:S01]  /*67f0*/  F2FP.SATFINITE.E4M3.F32.PACK_AB_MERGE_C R127, RZ, R127, RZ ;  /* 0x0000007fff7f723e */ /* 0x000fe200048070ff */
[----:B------:R1:W-:Y:S01]  /*6800*/  @!P4 STG.E.U8 desc[UR16][R6.64+0x9], R25 ;  /* 0x000009190600c986 */ /* 0x0003e2000c101110 */
[----:B------:R-:W-:Y:S01]  /*6810*/  ISETP.LT.OR P4, PT, R29, 0x12, !P0 ;  /* 0x000000121d00780c */ /* 0x000fe20004781670 */
[----:B------:R-:W-:Y:S01]  /*6820*/  FMUL R123, R123, R8 ;  /* 0x000000087b7b7220 */ /* 0x000fe20000400000 */
[----:B0-----:R-:W-:Y:S01]  /*6830*/  F2FP.SATFINITE.E4M3.F32.PACK_AB_MERGE_C R5, RZ, R128, RZ ;  /* 0x00000080ff05723e */ /* 0x001fe200048070ff */
[----:B------:R-:W-:Y:S01]  /*6840*/  @!P5 STG.E.U8 desc[UR16][R10.64+0x10], R133 ;  /* 0x000010850a00d986 */ /* 0x000fe2000c101110 */
[C---:B------:R-:W-:Y:S01]  /*6850*/  ISETP.LT.OR P5, PT, R29.reuse, 0x19, !P1 ;  /* 0x000000191d00780c */ /* 0x040fe20004fa1670 */
[-C--:B------:R-:W-:Y:S01]  /*6860*/  FMUL R118, R118, R8.reuse ;  /* 0x0000000876767220 */ /* 0x080fe20000400000 */
[----:B------:R-:W-:Y:S01]  /*6870*/  F2FP.SATFINITE.E4M3.F32.PACK_AB_MERGE_C R125, RZ, R125, RZ ;  /* 0x0000007dff7d723e */ /* 0x000fe200048070ff */
[----:B------:R0:W-:Y:S01]  /*6880*/  @!P6 STG.E.U8 desc[UR16][R10.64+0x11], R5 ;  /* 0x000011050a00e986 */ /* 0x0001e2000c101110 */
[----:B------:R-:W-:Y:S01]  /*6890*/  ISETP.LT.OR P6, PT, R29, 0x1a, !P1 ;  /* 0x0000001a1d00780c */ /* 0x000fe20004fc1670 */
[-C--:B------:R-:W-:Y:S01]  /*68a0*/  FMUL R121, R121, R8.reuse ;  /* 0x0000000879797220 */ /* 0x080fe20000400000 */
[----:B------:R-:W-:Y:S01]  /*68b0*/  FMUL R116, R116, R8 ;  /* 0x0000000874747220 */ /* 0x000fe20000400000 */
[----:B-1----:R-:W-:Y:S01]  /*68c0*/  F2FP.SATFINITE.E4M3.F32.PACK_AB_MERGE_C R25, RZ, R126, RZ ;  /* 0x0000007eff19723e */ /* 0x002fe200048070ff */
[----:B------:R-:W-:Y:S01]  /*68d0*/  @!P3 STG.E.U8 desc[UR16][R6.64+0x10], R131 ;  /* 0x000010830600b986 */ /* 0x000fe2000c101110 */
[----:B------:R-:W-:Y:S01]  /*68e0*/  ISETP.LT.OR P3, PT, R29, 0x19, !P0 ;  /* 0x000000191d00780c */ /* 0x000fe20004761670 */
        /* <DEDUP_REMOVED lines=35> */
[----:B------:R-:W-:Y:S01]  /*6b20*/  ISETP.LT.OR P3, PT, R29, 0x29, !P0 ;  /* 0x000000291d00780c */ /* 0x000fe20004761670 */
[-C--:B------:R-:W-:Y:S01]  /*6b30*/  FMUL R109, R109, R8.reuse ;  /* 0x000000086d6d7220 */ /* 0x080fe20000400000 */
[-C--:B------:R-:W-:Y:S01]  /*6b40*/  FMUL R104, R104, R8.reuse ;  /* 0x0000000868687220 */ /* 0x080fe20000400000 */
        /* <DEDUP_REMOVED lines=104> */
[----:B------:R-:W-:-:S02]  /*71d0*/  ISETP.LT.OR P3, PT, R29, 0x59, !P0 ;  /* 0x000000591d00780c */ /* 0x000fc40004761670 */
[----:B------:R-:W-:Y:S01]  /*71e0*/  F2FP.SATFINITE.E4M3.F32.PACK_AB_MERGE_C R19, RZ, R19, RZ ;  /* 0x00000013ff13723e */ /* 0x000fe200048070ff */
[----:B------:R1:W-:Y:S01]  /*71f0*/  @!P4 STG.E.U8 desc[UR16][R6.64+0x51], R25 ;  /* 0x000051190600c986 */ /* 0x0003e2000c101110 */
[C---:B------:R-:W-:Y:S02]  /*7200*/  ISETP.LT.OR P4, PT, R29.reuse, 0x5a, !P0 ;  /* 0x0000005a1d00780c */ /* 0x040fe40004781670 */
[----:B0-----:R-:W-:Y:S01]  /*7210*/  F2FP.SATFINITE.E4M3.F32.PACK_AB_MERGE_C R5, RZ, R92, RZ ;  /* 0x0000005cff05723e */ /* 0x001fe200048070ff */
[----:B------:R-:W-:Y:S01]  /*7220*/  @!P5 STG.E.U8 desc[UR16][R10.64+0x58], R97 ;  /* 0x000058610a00d986 */ /* 0x000fe2000c101110 */
[C---:B------:R-:W-:Y:S02]  /*7230*/  ISETP.LT.OR P5, PT, R29.reuse, 0x61, !P1 ;  /* 0x000000611d00780c */ /* 0x040fe40004fa1670 */
[----:B------:R-:W-:Y:S01]  /*7240*/  F2FP.SATFINITE.E4M3.F32.PACK_AB_MERGE_C R13, RZ, R13, RZ ;  /* 0x0000000dff0d723e */ /* 0x000fe200048070ff */
[----:B------:R0:W-:Y:S01]  /*7250*/  @!P6 STG.E.U8 desc[UR16][R10.64+0x59], R5 ;  /* 0x000059050a00e986 */ /* 0x0001e2000c101110 */
[----:B------:R-:W-:-:S02]  /*7260*/  ISETP.LT.OR P6, PT, R29, 0x62, !P1 ;  /* 0x000000621d00780c */ /* 0x000fc40004fc1670 */
[----:B------:R-:W-:Y:S01]  /*7270*/  F2FP.SATFINITE.E4M3.F32.PACK_AB_MERGE_C R15, RZ, R15, RZ ;  /* 0x0000000fff0f723e */ /* 0x000fe200048070ff */
[----:B------:R-:W-:Y:S01]  /*7280*/  @!P3 STG.E.U8 desc[UR16][R6.64+0x58], R95 ;  /* 0x0000585f0600b986 */ /* 0x000fe2000c101110 */
[----:B-1----:R-:W-:Y:S02]  /*7290*/  F2FP.SATFINITE.E4M3.F32.PACK_AB_MERGE_C R25, RZ, R90, RZ ;  /* 0x0000005aff19723e */ /* 0x002fe400048070ff */
[----:B------:R-:W-:-:S03]  /*72a0*/  ISETP.LT.OR P3, PT, R29, 0x61, !P0 ;  /* 0x000000611d00780c */ /* 0x000fc60004761670 */
[----:B------:R1:W-:Y:S01]  /*72b0*/  @!P4 STG.E.U8 desc[UR16][R6.64+0x59], R25 ;  /* 0x000059190600c986 */ /* 0x0003e2000c101110 */
[C---:B------:R-:W-:Y:S02]  /*72c0*/  ISETP.LT.OR P4, PT, R29.reuse, 0x62, !P0 ;  /* 0x000000621d00780c */ /* 0x040fe40004781670 */
[----:B0-----:R-:W-:Y:S01]  /*72d0*/  F2FP.SATFINITE.E4M3.F32.PACK_AB_MERGE_C R5, RZ, R88, RZ ;  /* 0x00000058ff05723e */ /* 0x001fe200048070ff */
[----:B------:R-:W-:Y:S01]  /*72e0*/  @!P5 STG.E.U8 desc[UR16][R10.64+0x60], R93 ;  /* 0x0000605d0a00d986 */ /* 0x000fe2000c101110 */
[----:B------:R-:W-:-:S03]  /*72f0*/  ISETP.LT.OR P5, PT, R29, 0x69, !P1 ;  /* 0x000000691d00780c */ /* 0x000fc60004fa1670 */
[----:B------:R0:W-:Y:S01]  /*7300*/  @!P6 STG.E.U8 desc[UR16][R10.64+0x61], R5 ;  /* 0x000061050a00e986 */ /* 0x0001e2000c101110 */
[C---:B------:R-:W-:Y:S02]  /*7310*/  ISETP.LT.OR P6, PT, R29.reuse, 0x6a, !P1 ;  /* 0x0000006a1d00780c */ /* 0x040fe40004fc1670 */
[----:B-1----:R-:W-:Y:S01]  /*7320*/  F2FP.SATFINITE.E4M3.F32.PACK_AB_MERGE_C R25, RZ, R22, RZ ;  /* 0x00000016ff19723e */ /* 0x002fe200048070ff */
[----:B------:R-:W-:Y:S01]  /*7330*/  @!P3 STG.E.U8 desc[UR16][R6.64+0x60], R91 ;  /* 0x0000605b0600b986 */ /* 0x000fe2000c101110 */
        /* <DEDUP_REMOVED lines=11> */
[----:B------:R-:W-:Y:S01]  /*73f0*/  @!P4 STG.E.U8 desc[UR16][R6.64+0x69], R25 ;  /* 0x000069190600c986 */ /* 0x000fe2000c101110 */
[C---:B------:R-:W-:Y:S02]  /*7400*/  ISETP.LT.OR P4, PT, R29.reuse, 0x79, !P1 ;  /* 0x000000791d00780c */ /* 0x040fe40004f81670 */
[C---:B------:R-:W-:Y:S01]  /*7410*/  ISETP.LT.OR P1, PT, R29.reuse, 0x7a, !P1 ;  /* 0x0000007a1d00780c */ /* 0x040fe20004f21670 */
[----:B------:R1:W-:Y:S01]  /*7420*/  @!P5 STG.E.U8 desc[UR16][R10.64+0x70], R21 ;  /* 0x000070150a00d986 */ /* 0x0003e2000c101110 */
[C---:B------:R-:W-:Y:S02]  /*7430*/  ISETP.LT.OR P5, PT, R29.reuse, 0x72, !P0 ;  /* 0x000000721d00780c */ /* 0x040fe400047a1670 */
[----:B0-----:R-:W-:Y:S01]  /*7440*/  F2FP.SATFINITE.E4M3.F32.PACK_AB_MERGE_C R5, RZ, R16, RZ ;  /* 0x00000010ff05723e */ /* 0x001fe200048070ff */
[----:B------:R0:W-:Y:S01]  /*7450*/  @!P6 STG.E.U8 desc[UR16][R10.64+0x71], R17 ;  /* 0x000071110a00e986 */ /* 0x0001e2000c101110 */
[C---:B------:R-:W-:Y:S02]  /*7460*/  ISETP.LT.OR P6, PT, R29.reuse, 0x79, !P0 ;  /* 0x000000791d00780c */ /* 0x040fe400047c1670 */
[----:B------:R-:W-:Y:S01]  /*7470*/  ISETP.LT.OR P0, PT, R29, 0x7a, !P0 ;  /* 0x0000007a1d00780c */ /* 0x000fe20004701670 */
[----:B------:R2:W-:Y:S01]  /*7480*/  @!P3 STG.E.U8 desc[UR16][R6.64+0x70], R19 ;  /* 0x000070130600b986 */ /* 0x0005e2000c101110 */
[----:B-1----:R-:W-:-:S05]  /*7490*/  F2FP.SATFINITE.E4M3.F32.PACK_AB_MERGE_C R21, RZ, R14, RZ ;  /* 0x0000000eff15723e */ /* 0x002fca00048070ff */
[----:B------:R2:W-:Y:S01]  /*74a0*/  @!P5 STG.E.U8 desc[UR16][R6.64+0x71], R5 ;  /* 0x000071050600d986 */ /* 0x0005e2000c101110 */
[----:B0-----:R-:W-:-:S03]  /*74b0*/  F2FP.SATFINITE.E4M3.F32.PACK_AB_MERGE_C R17, RZ, R12, RZ ;  /* 0x0000000cff11723e */ /* 0x001fc600048070ff */
[----:B------:R2:W-:Y:S04]  /*74c0*/  @!P4 STG.E.U8 desc[UR16][R10.64+0x78], R13 ;  /* 0x0000780d0a00c986 */ /* 0x0005e8000c101110 */
[----:B------:R2:W-:Y:S04]  /*74d0*/  @!P1 STG.E.U8 desc[UR16][R10.64+0x79], R17 ;  /* 0x000079110a009986 */ /* 0x0005e8000c101110 */
[----:B------:R2:W-:Y:S04]  /*74e0*/  @!P6 STG.E.U8 desc[UR16][R6.64+0x78], R15 ;  /* 0x0000780f0600e986 */ /* 0x0005e8000c101110 */
[----:B------:R2:W-:Y:S02]  /*74f0*/  @!P0 STG.E.U8 desc[UR16][R6.64+0x79], R21 ;  /* 0x0000791506008986 */ /* 0x0005e4000c101110 */
.L_x_161:
[----:B------:R-:W-:Y:S05]  /*7500*/  BSYNC B0 ;  /* 0x0000000000007941 */ /* 0x000fea0003800000 */
.L_x_31:
[----:B------:R-:W-:Y:S01]  /*7510*/  ULDC UR6, c[0x0][0xc] ;  /* 0x0000030000067ab9 */ /* 0x000fe20000000800 */
[----:B------:R-:W-:Y:S01]  /*7520*/  ULDC UR7, c[0x0][0x10] ;  /* 0x0000040000077ab9 */ /* 0x000fe20000000800 */
[----:B--2-45:R-:W2:Y:S01]  /*7530*/  LDC R5, c[0x0][0x14] ;  /* 0x00000500ff057b82 */ /* 0x034ea20000000800 */
[----:B------:R-:W-:Y:S01]  /*7540*/  UIMAD.WIDE.U32 UR6, UR6, UR7, URZ ;  /* 0x00000007060672a5 */ /* 0x000fe2000f8e003f */
[----:B0-----:R-:W-:Y:S01]  /*7550*/  PRMT R7, RZ, 0x7610, R7 ;  /* 0x00007610ff077816 */ /* 0x001fe20000000007 */
[----:B------:R-:W-:-:S04]  /*7560*/  IMAD.MOV.U32 R6, RZ, RZ, -0x1 ;  /* 0xffffffffff067424 */ /* 0x000fc800078e00ff */
[----:B--2---:R-:W-:-:S04]  /*7570*/  IMAD.WIDE.U32 R2, R5, UR6, R2 ;  /* 0x0000000605027c25 */ /* 0x004fc8000f8e0002 */
[----:B------:R-:W-:Y:S01]  /*7580*/  IMAD R5, R5, UR7, RZ ;  /* 0x0000000705057c24 */ /* 0x000fe2000f8e02ff */
[----:B------:R-:W-:Y:S02]  /*7590*/  ULDC.64 UR6, c[0x0][0x650] ;  /* 0x0001940000067ab9 */ /* 0x000fe40000000a00 */
[----:B------:R-:W-:Y:S01]  /*75a0*/  ISETP.GE.U32.AND P0, PT, R2, UR6, PT ;  /* 0x0000000602007c0c */ /* 0x000fe2000bf06070 */
[----:B------:R-:W-:Y:S02]  /*75b0*/  IMAD.IADD R3, R3, 0x1, R5 ;  /* 0x0000000103037824 */ /* 0x000fe400078e0205 */
[----:B------:R-:W-:-:S03]  /*75c0*/  IMAD.MOV.U32 R5, RZ, RZ, -0x1 ;  /* 0xffffffffff057424 */ /* 0x000fc600078e00ff */
[----:B------:R-:W-:-:S13]  /*75d0*/  ISETP.GE.U32.AND.EX P0, PT, R3, UR7, PT, P0 ;  /* 0x0000000703007c0c */ /* 0x000fda000bf06100 */
[----:B------:R-:W-:Y:S05]  /*75e0*/  @P0 BRA `(.L_x_162) ;  /* 0x0000000400600947 */ /* 0x000fea0003800000 */
[----:B------:R-:W0:Y:S01]  /*75f0*/  S2R R20, SR_CTAID.X ;  /* 0x0000000000147919 */ /* 0x000e220000002500 */
[----:B------:R-:W2:Y:S01]  /*7600*/  LDC.64 R14, c[0x0][0x628] ;  /* 0x00018a00ff0e7b82 */ /* 0x000ea20000000a00 */
[----:B------:R-:W-:Y:S01]  /*7610*/  ULDC UR6, c[0x0][0x150] ;  /* 0x0000540000067ab9 */ /* 0x000fe20000000800 */
[----:B------:R-:W-:Y:S01]  /*7620*/  IMAD.MOV.U32 R12, RZ, RZ, R2 ;  /* 0x000000ffff0c7224 */ /* 0x000fe200078e0002 */
[----:B------:R-:W4:Y:S01]  /*7630*/  S2R R22, SR_CTAID.Y ;  /* 0x0000000000167919 */ /* 0x000f220000002600 */
[----:B------:R-:W-:-:S04]  /*7640*/  IMAD.MOV.U32 R13, RZ, RZ, R3 ;  /* 0x000000ffff0d7224 */ /* 0x000fc800078e0003 */
[----:B------:R-:W1:Y:S08]  /*7650*/  LDC R23, c[0x0][0x144] ;  /* 0x00005100ff177b82 */ /* 0x000e700000000800 */
[----:B------:R-:W1:Y:S08]  /*7660*/  LDC R16, c[0x0][0x630] ;  /* 0x00018c00ff107b82 */ /* 0x000e700000000800 */
[----:B------:R-:W1:Y:S01]  /*7670*/  LDC.64 R18, c[0x0][0x620] ;  /* 0x00018800ff127b82 */ /* 0x000e620000000a00 */
[----:B--2---:R-:W-:-:S04]  /*7680*/  ISETP.NE.U32.AND P0, PT, R14, RZ, PT ;  /* 0x000000ff0e00720c */ /* 0x004fc80003f05070 */
[----:B------:R-:W-:Y:S02]  /*7690*/  ISETP.NE.AND.EX P0, PT, R15, RZ, PT, P0 ;  /* 0x000000ff0f00720c */ /* 0x000fe40003f05300 */
[----:B0-----:R-:W-:-:S05]  /*76a0*/  I2FP.F32.U32 R5, R20 ;  /* 0x0000001400057245 */ /* 0x001fca0000201000 */
[----:B------:R-:W-:-:S04]  /*76b0*/  FMUL R5, R5, UR6 ;  /* 0x0000000605057c20 */ /* 0x000fc80008400000 */
[----:B------:R0:W2:Y:S02]  /*76c0*/  F2I.U32.TRUNC.NTZ R21, R5 ;  /* 0x0000000500157305 */ /* 0x0000a4000020f000 */
[----:B----4-:R-:W-:Y:S05]  /*76d0*/  @!P0 BRA `(.L_x_163) ;  /* 0x0000000000288947 */ /* 0x010fea0003800000 */
[----:B0-----:R-:W0:Y:S02]  /*76e0*/  LDC R5, c[0x0][0x634] ;  /* 0x00018d00ff057b82 */ /* 0x001e240000000800 */
        /* <DEDUP_REMOVED lines=9> */
.L_x_163:
[-CC-:B-1----:R-:W-:Y:S01]  /*7780*/  SHF.R.U64 R17, R12, R16.reuse, R13.reuse ;  /* 0x000000100c117219 */ /* 0x182fe2000000120d */
[----:B------:R-:W1:Y:S01]  /*7790*/  LDC.64 R28, c[0x0][0x640] ;  /* 0x00019000ff1c7b82 */ /* 0x000e620000000a00 */
[----:B0-----:R-:W-:Y:S01]  /*77a0*/  SHF.R.U32.HI R5, RZ, R16, R13 ;  /* 0x00000010ff057219 */ /* 0x001fe2000001160d */
[----:B--2---:R-:W-:Y:S01]  /*77b0*/  IMAD.MOV R21, RZ, RZ, -R21 ;  /* 0x000000ffff157224 */ /* 0x004fe200078e0a15 */
[----:B------:R-:W-:Y:S01]  /*77c0*/  IADD3 R11, P0, RZ, -R17, RZ ;  /* 0x80000011ff0b7210 */ /* 0x000fe20007f1e0ff */
[----:B------:R-:W-:Y:S02]  /*77d0*/  ULDC UR6, c[0x0][0x154] ;  /* 0x0000550000067ab9 */ /* 0x000fe40000000800 */
[----:B------:R-:W-:Y:S02]  /*77e0*/  IMAD R23, R23, R21, R20 ;  /* 0x0000001517177224 */ /* 0x000fe400078e0214 */
[----:B------:R-:W0:Y:S01]  /*77f0*/  LDC R12, c[0x0][0x618] ;  /* 0x00018600ff0c7b82 */ /* 0x000e220000000800 */
[----:B------:R-:W-:-:S02]  /*7800*/  IMAD.X R5, RZ, RZ, ~R5, P0 ;  /* 0x000000ffff057224 */ /* 0x000fc400000e0e05 */
[----:B------:R-:W-:-:S04]  /*7810*/  IMAD.WIDE.U32 R6, R11, R18, R2 ;  /* 0x000000120b067225 */ /* 0x000fc800078e0002 */
[----:B------:R-:W-:Y:S01]  /*7820*/  IMAD R10, R5, R18, RZ ;  /* 0x00000012050a7224 */ /* 0x000fe200078e02ff */
[----:B------:R-:W2:Y:S03]  /*7830*/  LDC R24, c[0x0][0x608] ;  /* 0x00018200ff187b82 */ /* 0x000ea60000000800 */
[----:B------:R-:W-:Y:S02]  /*7840*/  IMAD R5, R11, R19, R10 ;  /* 0x000000130b057224 */ /* 0x000fe400078e020a */
[----:B------:R-:W-:Y:S02]  /*7850*/  IMAD.MOV.U32 R11, RZ, RZ, 0x1 ;  /* 0x00000001ff0b7424 */ /* 0x000fe400078e00ff */
[----:B------:R-:W-:Y:S01]  /*7860*/  IMAD.IADD R5, R7, 0x1, R5 ;  /* 0x0000000107057824 */ /* 0x000fe200078e0205 */
[----:B---3--:R-:W3:Y:S01]  /*7870*/  LDC R26, c[0x0][0x658] ;  /* 0x00019600ff1a7b82 */ /* 0x008ee20000000800 */
[----:B------:R-:W-:-:S02]  /*7880*/  I2FP.F32.U32 R7, R22 ;  /* 0x0000001600077245 */ /* 0x000fc40000201000 */
[----:B-1----:R-:W-:-:S03]  /*7890*/  ISETP.NE.U32.AND P0, PT, R28, RZ, PT ;  /* 0x000000ff1c00720c */ /* 0x002fc60003f05070 */
[----:B------:R-:W-:Y:S01]  /*78a0*/  FMUL R10, R7, UR6 ;  /* 0x00000006070a7c20 */ /* 0x000fe20008400000 */
[----:B------:R-:W-:Y:S01]  /*78b0*/  ISETP.NE.AND.EX P0, PT, R29, RZ, PT, P0 ;  /* 0x000000ff1d00720c */ /* 0x000fe20003f05300 */
[----:B------:R-:W1:Y:S01]  /*78c0*/  LDC R21, c[0x0][0x148] ;  /* 0x00005200ff157b82 */ /* 0x000e620000000800 */
[-CC-:B0-----:R-:W-:Y:S01]  /*78d0*/  SHF.R.U64 R16, R6, R12.reuse, R5.reuse ;  /* 0x0000000c06107219 */ /* 0x181fe20000001205 */
[----:B------:R0:W4:Y:S01]  /*78e0*/  F2I.U32.TRUNC.NTZ R18, R10 ;  /* 0x0000000a00127305 */ /* 0x000122000020f000 */
[----:B------:R-:W-:Y:S01]  /*78f0*/  SHF.R.U32.HI R5, RZ, R12, R5 ;  /* 0x0000000cff057219 */ /* 0x000fe20000011605 */
[----:B------:R-:W-:-:S04]  /*7900*/  IMAD.MOV.U32 R7, RZ, RZ, -0x1 ;  /* 0xffffffffff077424 */ /* 0x000fc800078e00ff */
[----:B------:R-:W0:Y:S01]  /*7910*/  LDC R20, c[0x0][0x600] ;  /* 0x00018000ff147b82 */ /* 0x000e220000000800 */
[-CC-:B--2---:R-:W-:Y:S02]  /*7920*/  SHF.R.U64 R14, R16, R24.reuse, R5.reuse ;  /* 0x00000018100e7219 */ /* 0x184fe40000001205 */
[----:B------:R-:W-:-:S05]  /*7930*/  SHF.R.U32.HI R5, RZ, R24, R5 ;  /* 0x00000018ff057219 */ /* 0x000fca0000011605 */
[----:B------:R-:W2:Y:S01]  /*7940*/  LDC R27, c[0x0][0x648] ;  /* 0x00019200ff1b7b82 */ /* 0x000ea20000000800 */
[-C--:B---3--:R-:W-:Y:S02]  /*7950*/  SHF.L.U32 R6, R7, R26.reuse, RZ ;  /* 0x0000001a07067219 */ /* 0x088fe400000006ff */
[-CC-:B------:R-:W-:Y:S02]  /*7960*/  SHF.R.U64 R19, R14, R26.reuse, R5.reuse ;  /* 0x0000001a0e137219 */ /* 0x180fe40000001205 */
[----:B------:R-:W-:Y:S02]  /*7970*/  SHF.R.U32.HI R7, RZ, R26, R5 ;  /* 0x0000001aff077219 */ /* 0x000fe40000011605 */
[----:B------:R-:W-:Y:S01]  /*7980*/  LOP3.LUT R25, RZ, R6, RZ, 0x33, !PT ;  /* 0x00000006ff197212 */ /* 0x000fe200078e33ff */
[----:B------:R-:W3:Y:S01]  /*7990*/  LDC R30, c[0x0][0x638] ;  /* 0x00018e00ff1e7b82 */ /* 0x000ee20000000800 */
[----:B------:R-:W-:Y:S01]  /*79a0*/  SHF.L.U32 R26, R11, R26, RZ ;  /* 0x0000001a0b1a7219 */ /* 0x000fe200000006ff */
[----:B------:R-:W-:-:S06]  /*79b0*/  IMAD.MOV.U32 R6, RZ, RZ, R19 ;  /* 0x000000ffff067224 */ /* 0x000fcc00078e0013 */
[----:B------:R-:W0:Y:S01]  /*79c0*/  LDC R31, c[0x0][0x610] ;  /* 0x00018400ff1f7b82 */ /* 0x000e220000000800 */
[----:B----4-:R-:W-:Y:S05]  /*79d0*/  @!P0 BRA `(.L_x_164) ;  /* 0x0000000000288947 */ /* 0x010fea0003800000 */
[----:B------:R-:W4:Y:S02]  /*79e0*/  LDC R6, c[0x0][0x64c] ;  /* 0x00019300ff067b82 */ /* 0x000f240000000800 */
[----:B----4-:R-:W-:-:S05]  /*79f0*/  IADD3 R5, P0, R19, R6, RZ ;  /* 0x0000000613057210 */ /* 0x010fca0007f1e0ff */
[----:B------:R-:W-:-:S04]  /*7a00*/  IMAD.X R15, RZ, RZ, R7, P0 ;  /* 0x000000ffff0f7224 */ /* 0x000fc800000e0607 */
[----:B------:R-:W-:-:S04]  /*7a10*/  IMAD.WIDE.U32 R6, R15, R28, RZ ;  /* 0x0000001c0f067225 */ /* 0x000fc800078e00ff */
[----:B0-----:R-:W-:-:S04]  /*7a20*/  IMAD.WIDE.U32 R10, P0, R5, R29, R6 ;  /* 0x0000001d050a7225 */ /* 0x001fc80007800006 */
[----:B------:R-:W-:-:S04]  /*7a30*/  IMAD.WIDE.U32 R6, R5, R28, RZ ;  /* 0x0000001c05067225 */ /* 0x000fc800078e00ff */
[----:B------:R-:W-:Y:S01]  /*7a40*/  IMAD.X R13, RZ, RZ, RZ, P0 ;  /* 0x000000ffff0d7224 */ /* 0x000fe200000e06ff */
[----:B------:R-:W-:Y:S01]  /*7a50*/  IADD3 RZ, P0, R7, R10, RZ ;  /* 0x0000000a07ff7210 */ /* 0x000fe20007f1e0ff */
[----:B------:R-:W-:-:S04]  /*7a60*/  IMAD.MOV.U32 R12, RZ, RZ, R11 ;  /* 0x000000ffff0c7224 */ /* 0x000fc800078e000b */
[----:B------:R-:W-:-:S08]  /*7a70*/  IMAD.WIDE.U32.X R6, R15, R29, R12, P0 ;  /* 0x0000001d0f067225 */ /* 0x000fd000000e040c */
.L_x_164:
[----:B--2---:R-:W-:Y:S01]  /*7a80*/  SHF.R.U64 R5, R6, R27, R7 ;  /* 0x0000001b06057219 */ /* 0x004fe20000001207 */
[----:B0-----:R-:W-:Y:S01]  /*7a90*/  VIADD R7, R20, 0xffffffff ;  /* 0xffffffff14077836 */ /* 0x001fe20000000000 */
[----:B------:R-:W-:Y:S01]  /*7aa0*/  LOP3.LUT R28, R14, R25, RZ, 0xc0, !PT ;  /* 0x000000190e1c7212 */ /* 0x000fe200078ec0ff */
[----:B------:R-:W-:Y:S02]  /*7ab0*/  IMAD.MOV R18, RZ, RZ, -R18 ;  /* 0x000000ffff127224 */ /* 0x000fe400078e0a12 */
[----:B------:R-:W-:Y:S01]  /*7ac0*/  IMAD.MOV R6, RZ, RZ, -R5 ;  /* 0x000000ffff067224 */ /* 0x000fe200078e0a05 */
[----:B------:R-:W-:Y:S01]  /*7ad0*/  LOP3.LUT R16, R16, R7, RZ, 0xc0, !PT ;  /* 0x0000000710107212 */ /* 0x000fe200078ec0ff */
[----:B------:R-:W-:Y:S02]  /*7ae0*/  IMAD R28, R26, R5, R28 ;  /* 0x000000051a1c7224 */ /* 0x000fe400078e021c */
[----:B-1----:R-:W-:Y:S02]  /*7af0*/  @P2 IMAD R23, R21, R18, R22 ;  /* 0x0000001215172224 */ /* 0x002fe400078e0216 */
[----:B---3--:R-:W-:-:S02]  /*7b00*/  IMAD R5, R6, R30, R19 ;  /* 0x0000001e06057224 */ /* 0x008fc400078e0213 */
[----:B------:R-:W-:Y:S02]  /*7b10*/  IMAD R28, R28, R31, R23 ;  /* 0x0000001f1c1c7224 */ /* 0x000fe400078e0217 */
[----:B------:R-:W-:Y:S02]  /*7b20*/  IMAD R5, R5, R20, R16 ;  /* 0x0000001405057224 */ /* 0x000fe400078e0210 */
[----:B------:R-:W-:-:S03]  /*7b30*/  IMAD.MOV.U32 R7, RZ, RZ, 0x1 ;  /* 0x00000001ff077424 */ /* 0x000fc600078e00ff */
[----:B------:R-:W-:Y:S02]  /*7b40*/  SEL R6, R5, R28, !P2 ;  /* 0x0000001c05067207 */ /* 0x000fe40005000000 */
[----:B------:R-:W-:Y:S01]  /*7b50*/  SEL R28, R28, R5, !P2 ;  /* 0x000000051c1c7207 */ /* 0x000fe20005000000 */
[----:B------:R-:W-:-:S07]  /*7b60*/  IMAD.MOV.U32 R5, RZ, RZ, R17 ;  /* 0x000000ffff057224 */ /* 0x000fce00078e0011 */
.L_x_162:
[----:B------:R-:W-:Y:S01]  /*7b70*/  UIADD3 UR5, UR9, UR5, URZ ;  /* 0x0000000509057290 */ /* 0x000fe2000fffe03f */
[----:B------:R-:W-:Y:S01]  /*7b80*/  LOP3.LUT P0, RZ, R7, 0xff, RZ, 0xc0, !PT ;  /* 0x000000ff07ff7812 */ /* 0x000fe2000780c0ff */
[----:B------:R-:W-:Y:S02]  /*7b90*/  IMAD.MOV.U32 R7, RZ, RZ, R28 ;  /* 0x000000ffff077224 */ /* 0x000fe400078e001c */
[----:B------:R-:W-:Y:S02]  /*7ba0*/  USHF.R.U32.HI UR6, URZ, 0x1, UR5 ;  /* 0x000000013f067899 */ /* 0x000fe40008011605 */
[----:B------:R-:W-:Y:S02]  /*7bb0*/  UISETP.GT.U32.AND UP1, UPT, UR5, 0x1, UPT ;  /* 0x000000010500788c */ /* 0x000fe4000bf24070 */
[----:B------:R-:W-:Y:S02]  /*7bc0*/  ULOP3.LUT UR6, UR6, 0x1, URZ, 0xc0, !UPT ;  /* 0x0000000106067892 */ /* 0x000fe4000f8ec03f */
[----:B------:R-:W-:-:S02]  /*7bd0*/  UISETP.LT.U32.AND UP1, UPT, UR9, 0x2, UP1 ;  /* 0x000000020900788c */ /* 0x000fc40008f21070 */
[----:B------:R-:W-:Y:S02]  /*7be0*/  UISETP.NE.U32.AND UP0, UPT, UR6, 0x1, UPT ;  /* 0x000000010600788c */ /* 0x000fe4000bf05070 */
[----:B------:R-:W-:Y:S02]  /*7bf0*/  USEL UR7, URZ, 0x1, !UP1 ;  /* 0x000000013f077887 */ /* 0x000fe4000c800000 */
[----:B------:R-:W-:Y:S02]  /*7c00*/  UISETP.GT.U32.AND UP0, UPT, UR9, 0x1, !UP0 ;  /* 0x000000010900788c */ /* 0x000fe4000c704070 */
[----:B------:R-:W-:Y:S02]  /*7c10*/  ULOP3.LUT UR5, UR5, 0x1, URZ, 0xc0, !UPT ;  /* 0x0000000105057892 */ /* 0x000fe4000f8ec03f */
[----:B------:R-:W-:-:S04]  /*7c20*/  USEL UR6, URZ, 0x1, !UP0 ;  /* 0x000000013f067887 */ /* 0x000fc8000c000000 */
[----:B------:R-:W-:Y:S01]  /*7c30*/  ULOP3.LUT UR4, UR6, UR4, UR7, 0x96, !UPT ;  /* 0x0000000406047292 */ /* 0x000fe2000f8e9607 */
[----:B------:R-:W-:Y:S11]  /*7c40*/  @P0 BRA `(.L_x_165) ;  /* 0xffffff9000a40947 */ /* 0x000ff6000383ffff */
[----:B------:R-:W-:Y:S05]  /*7c50*/  EXIT ;  /* 0x000000000000794d */ /* 0x000fea0003800000 */
.L_x_3:
[----:B0-----:R-:W-:Y:S01]  /*7c60*/  ULDC.64 UR4, c[0x0][0x650] ;  /* 0x0001940000047ab9 */ /* 0x001fe20000000a00 */
        /* <DEDUP_REMOVED lines=25> */
.L_x_167:
[--C-:B------:R-:W-:Y:S01]  /*7e00*/  SHF.R.U64 R16, R14, R18, R15.reuse ;  /* 0x000000120e107219 */ /* 0x100fe2000000120f */
[----:B------:R-:W0:Y:S01]  /*7e10*/  LDC R22, c[0x0][0x618] ;  /* 0x00018600ff167b82 */ /* 0x000e220000000800 */
[----:B------:R-:W-:Y:S01]  /*7e20*/  I2FP.F32.U32 R7, R8 ;  /* 0x0000000800077245 */ /* 0x000fe20000201000 */
[----:B------:R-:W-:Y:S01]  /*7e30*/  ULDC UR4, c[0x0][0x150] ;  /* 0x0000540000047ab9 */ /* 0x000fe20000000800 */
[----:B------:R-:W-:Y:S02]  /*7e40*/  SHF.R.U32.HI R6, RZ, R18, R15 ;  /* 0x00000012ff067219 */ /* 0x000fe4000001160f */
[----:B------:R-:W-:Y:S01]  /*7e50*/  IADD3 R9, P0, RZ, -R16, RZ ;  /* 0x80000010ff097210 */ /* 0x000fe20007f1e0ff */
[----:B------:R-:W-:Y:S01]  /*7e60*/  FMUL R13, R7, UR4 ;  /* 0x00000004070d7c20 */ /* 0x000fe20008400000 */
[----:B------:R-:W-:Y:S01]  /*7e70*/  ULDC UR4, c[0x0][0x154] ;  /* 0x0000550000047ab9 */ /* 0x000fe20000000800 */
[----:B------:R-:W1:Y:S02]  /*7e80*/  LDC.64 R24, c[0x0][0x640] ;  /* 0x00019000ff187b82 */ /* 0x000e640000000a00 */
[----:B------:R-:W-:-:S02]  /*7e90*/  IMAD.X R11, RZ, RZ, ~R6, P0 ;  /* 0x000000ffff0b7224 */ /* 0x000fc400000e0e06 */
[----:B------:R-:W2:Y:S01]  /*7ea0*/  F2I.U32.TRUNC.NTZ R13, R13 ;  /* 0x0000000d000d7305 */ /* 0x000ea2000020f000 */
[----:B------:R-:W-:-:S03]  /*7eb0*/  IMAD.WIDE.U32 R6, R9, R20, R2 ;  /* 0x0000001409067225 */ /* 0x000fc600078e0002 */
[----:B------:R-:W3:Y:S01]  /*7ec0*/  LDC R15, c[0x0][0x144] ;  /* 0x00005100ff0f7b82 */ /* 0x000ee20000000800 */
[----:B------:R-:W-:-:S04]  /*7ed0*/  IMAD R12, R11, R20, RZ ;  /* 0x000000140b0c7224 */ /* 0x000fc800078e02ff */
[----:B------:R-:W-:Y:S02]  /*7ee0*/  IMAD R9, R9, R21, R12 ;  /* 0x0000001509097224 */ /* 0x000fe400078e020c */
[----:B------:R-:W-:Y:S01]  /*7ef0*/  IMAD.MOV.U32 R12, RZ, RZ, -0x1 ;  /* 0xffffffffff0c7424 */ /* 0x000fe200078e00ff */
[----:B------:R-:W4:Y:S01]  /*7f00*/  LDC R18, c[0x0][0x608] ;  /* 0x00018200ff127b82 */ /* 0x000f220000000800 */
[----:B------:R-:W-:Y:S01]  /*7f10*/  IMAD.IADD R7, R7, 0x1, R9 ;  /* 0x0000000107077824 */ /* 0x000fe200078e0209 */
[----:B------:R-:W-:-:S04]  /*7f20*/  I2FP.F32.U32 R9, R10 ;  /* 0x0000000a00097245 */ /* 0x000fc80000201000 */
[-C--:B0-----:R-:W-:Y:S01]  /*7f30*/  SHF.R.U64 R14, R6, R22.reuse, R7 ;  /* 0x00000016060e7219 */ /* 0x081fe20000001207 */
[----:B--2---:R-:W-:Y:S01]  /*7f40*/  IMAD.MOV R6, RZ, RZ, -R13 ;  /* 0x000000ffff067224 */ /* 0x004fe200078e0a0d */
[----:B------:R-:W0:Y:S01]  /*7f50*/  LDC R11, c[0x0][0x658] ;  /* 0x00019600ff0b7b82 */ /* 0x000e220000000800 */
[----:B-1----:R-:W-:Y:S01]  /*7f60*/  ISETP.NE.U32.AND P0, PT, R24, RZ, PT ;  /* 0x000000ff1800720c */ /* 0x002fe20003f05070 */
[----:B------:R-:W-:Y:S01]  /*7f70*/  FMUL R9, R9, UR4 ;  /* 0x0000000409097c20 */ /* 0x000fe20008400000 */
[----:B------:R-:W-:Y:S02]  /*7f80*/  SHF.R.U32.HI R7, RZ, R22, R7 ;  /* 0x00000016ff077219 */ /* 0x000fe40000011607 */
[----:B------:R-:W-:-:S03]  /*7f90*/  ISETP.NE.AND.EX P0, PT, R25, RZ, PT, P0 ;  /* 0x000000ff1900720c */ /* 0x000fc60003f05300 */
[----:B------:R-:W1:Y:S01]  /*7fa0*/  LDC R21, c[0x0][0x148] ;  /* 0x00005200ff157b82 */ /* 0x000e620000000800 */
[----:B---3--:R-:W-:Y:S02]  /*7fb0*/  IMAD R22, R15, R6, R8 ;  /* 0x000000060f167224 */ /* 0x008fe400078e0208 */
[----:B------:R-:W-:-:S05]  /*7fc0*/  IMAD.MOV.U32 R8, RZ, RZ, 0x1 ;  /* 0x00000001ff087424 */ /* 0x000fca00078e00ff */
[----:B------:R-:W2:Y:S01]  /*7fd0*/  LDC R20, c[0x0][0x600] ;  /* 0x00018000ff147b82 */ /* 0x000ea20000000800 */
[-CC-:B----4-:R-:W-:Y:S02]  /*7fe0*/  SHF.R.U64 R17, R14, R18.reuse, R7.reuse ;  /* 0x000000120e117219 */ /* 0x190fe40000001207 */
[----:B------:R-:W-:Y:S02]  /*7ff0*/  SHF.R.U32.HI R6, RZ, R18, R7 ;  /* 0x00000012ff067219 */ /* 0x000fe40000011607 */
[----:B------:R3:W4:Y:S03]  /*8000*/  F2I.U32.TRUNC.NTZ R18, R9 ;  /* 0x0000000900127305 */ /* 0x000726000020f000 */
[----:B------:R-:W1:Y:S01]  /*8010*/  LDC R23, c[0x0][0x648] ;  /* 0x00019200ff177b82 */ /* 0x000e620000000800 */
[-C--:B0-----:R-:W-:Y:S02]  /*8020*/  SHF.R.U64 R19, R17, R11.reuse, R6 ;  /* 0x0000000b11137219 */ /* 0x081fe40000001206 */
[----:B------:R-:W-:-:S02]  /*8030*/  SHF.L.U32 R12, R12, R11, RZ ;  /* 0x0000000b0c0c7219 */ /* 0x000fc400000006ff */
[-C--:B------:R-:W-:Y:S01]  /*8040*/  SHF.R.U32.HI R7, RZ, R11.reuse, R6 ;  /* 0x0000000bff077219 */ /* 0x080fe20000011606 */
[----:B------:R-:W-:Y:S01]  /*8050*/  IMAD.MOV.U32 R6, RZ, RZ, R19 ;  /* 0x000000ffff067224 */ /* 0x000fe200078e0013 */
[----:B------:R-:W-:Y:S01]  /*8060*/  SHF.L.U32 R27, R8, R11, RZ ;  /* 0x0000000b081b7219 */ /* 0x000fe200000006ff */
[----:B------:R-:W0:Y:S01]  /*8070*/  LDC R26, c[0x0][0x638] ;  /* 0x00018e00ff1a7b82 */ /* 0x000e220000000800 */
[----:B------:R-:W-:-:S07]  /*8080*/  LOP3.LUT R28, RZ, R12, RZ, 0x33, !PT ;  /* 0x0000000cff1c7212 */ /* 0x000fce00078e33ff */
[----:B------:R-:W0:Y:S01]  /*8090*/  LDC R29, c[0x0][0x610] ;  /* 0x00018400ff1d7b82 */ /* 0x000e220000000800 */
[----:B---34-:R-:W-:Y:S05]  /*80a0*/  @!P0 BRA `(.L_x_168) ;  /* 0x0000000000288947 */ /* 0x018fea0003800000 */
        /* <DEDUP_REMOVED lines=10> */
.L_x_168:
[----:B-1----:R-:W-:Y:S01]  /*8150*/  SHF.R.U64 R7, R6, R23, R7 ;  /* 0x0000001706077219 */ /* 0x002fe20000001207 */
[----:B--2---:R-:W-:Y:S01]  /*8160*/  VIADD R9, R20, 0xffffffff ;  /* 0xffffffff14097836 */ /* 0x004fe20000000000 */
[----:B------:R-:W-:Y:S01]  /*8170*/  LOP3.LUT R6, R17, R28, RZ, 0xc0, !PT ;  /* 0x0000001c11067212 */ /* 0x000fe200078ec0ff */
[----:B------:R-:W-:Y:S02]  /*8180*/  IMAD.MOV R18, RZ, RZ, -R18 ;  /* 0x000000ffff127224 */ /* 0x000fe400078e0a12 */
[----:B------:R-:W-:Y:S02]  /*8190*/  IMAD.MOV R8, RZ, RZ, -R7 ;  /* 0x000000ffff087224 */ /* 0x000fe400078e0a07 */
[----:B------:R-:W-:Y:S01]  /*81a0*/  IMAD R11, R27, R7, R6 ;  /* 0x000000071b0b7224 */ /* 0x000fe200078e0206 */
[----:B------:R-:W-:Y:S01]  /*81b0*/  LOP3.LUT R7, R14, R9, RZ, 0xc0, !PT ;  /* 0x000000090e077212 */ /* 0x000fe200078ec0ff */
[----:B------:R-:W-:Y:S02]  /*81c0*/  @P2 IMAD R22, R21, R18, R10 ;  /* 0x0000001215162224 */ /* 0x000fe400078e020a */
[----:B0-----:R-:W-:-:S02]  /*81d0*/  IMAD R6, R8, R26, R19 ;  /* 0x0000001a08067224 */ /* 0x001fc400078e0213 */
[----:B------:R-:W-:Y:S02]  /*81e0*/  IMAD R11, R11, R29, R22 ;  /* 0x0000001d0b0b7224 */ /* 0x000fe400078e0216 */
[----:B------:R-:W-:Y:S02]  /*81f0*/  IMAD R6, R6, R20, R7 ;  /* 0x0000001406067224 */ /* 0x000fe400078e0207 */
[----:B------:R-:W-:-:S03]  /*8200*/  IMAD.MOV.U32 R8, RZ, RZ, 0x1 ;  /* 0x00000001ff087424 */ /* 0x000fc600078e00ff */
[----:B------:R-:W-:Y:S02]  /*8210*/  SEL R15, R6, R11, !P2 ;  /* 0x0000000b060f7207 */ /* 0x000fe40005000000 */
[----:B------:R-:W-:Y:S01]  /*8220*/  SEL R11, R11, R6, !P2 ;  /* 0x000000060b0b7207 */ /* 0x000fe20005000000 */
[----:B------:R-:W-:Y:S01]  /*8230*/  IMAD.MOV.U32 R6, RZ, RZ, R16 ;  /* 0x000000ffff067224 */ /* 0x000fe200078e0010 */
[----:B------:R-:W-:-:S07]  /*8240*/  PRMT R7, R8, 0x7610, R7 ;  /* 0x0000761008077816 */ /* 0x000fce0000000007 */
.L_x_166:
[----:B------:R-:W-:-:S08]  /*8250*/  NOP ;  /* 0x0000000000007918 */ /* 0x000fd00000000000 */
[----:B------:R-:W0:-:S00]  /*8260*/  USETMAXREG.DEALLOC.CTAPOOL 0x28 ;  /* 0x00000028000079c8 */ /* 0x000e0000080e0500 */
[----:B0-----:R-:W-:-:S13]  /*8270*/  ISETP.NE.AND P0, PT, R5, RZ, PT ;  /* 0x000000ff0500720c */ /* 0x001fda0003f05270 */
[----:B------:R-:W-:Y:S05]  /*8280*/  @P0 EXIT ;  /* 0x000000000000094d */ /* 0x000fea0003800000 */
[----:B------:R-:W-:Y:S01]  /*8290*/  LOP3.LUT P0, RZ, R7, 0xff, RZ, 0xc0, !PT ;  /* 0x000000ff07ff7812 */ /* 0x000fe2000780c0ff */
[----:B------:R-:W-:Y:S02]  /*82a0*/  IMAD.MOV.U32 R12, RZ, RZ, 0x1 ;  /* 0x00000001ff0c7424 */ /* 0x000fe400078e00ff */
[----:B------:R-:W-:-:S10]  /*82b0*/  IMAD.MOV.U32 R5, RZ, RZ, RZ ;  /* 0x000000ffff057224 */ /* 0x000fd400078e00ff */
[----:B------:R-:W-:Y:S05]  /*82c0*/  @!P0 BRA `(.L_x_169) ;  /* 0x0000000c002c8947 */ /* 0x000fea0003800000 */
[----:B------:R-:W0:Y:S01]  /*82d0*/  LDC R5, c[0x0][0x28c] ;  /* 0x0000a300ff057b82 */ /* 0x000e220000000800 */
[----:B------:R-:W-:Y:S01]  /*82e0*/  ULDC UR5, c[0x0][0x600] ;  /* 0x0001800000057ab9 */ /* 0x000fe20000000800 */
[----:B------:R-:W-:Y:S01]  /*82f0*/  ULDC UR4, c[0x0][0xc] ;  /* 0x0000030000047ab9 */ /* 0x000fe20000000800 */
[----:B------:R-:W-:Y:S01]  /*8300*/  UIADD3 UR16, UR5, -0x1, URZ ;  /* 0xffffffff05107890 */ /* 0x000fe2000fffe03f */
[C---:B------:R-:W-:Y:S01]  /*8310*/  LOP3.LUT P4, RZ, R0.reuse, 0x7f, RZ, 0xc0, !PT ;  /* 0x0000007f00ff7812 */ /* 0x040fe2000788c0ff */
[----:B------:R-:W-:Y:S01]  /*8320*/  ULDC UR6, c[0x0][0x658] ;  /* 0x0001960000067ab9 */ /* 0x000fe20000000800 */
[----:B------:R-:W-:Y:S01]  /*8330*/  ULDC UR5, c[0x0][0x10] ;  /* 0x0000040000057ab9 */ /* 0x000fe20000000800 */
[----:B------:R-:W-:Y:S01]  /*8340*/  UMOV UR7, 0xffffffff ;  /* 0xffffffff00077882 */ /* 0x000fe20000000000 */
[----:B------:R-:W-:Y:S01]  /*8350*/  UMOV UR8, 0x1 ;  /* 0x0000000100087882 */ /* 0x000fe20000000000 */
[----:B------:R-:W-:Y:S01]  /*8360*/  UIMAD.WIDE.U32 UR4, UR4, UR5, URZ ;  /* 0x00000005040472a5 */ /* 0x000fe2000f8e003f */
[----:B------:R-:W-:Y:S01]  /*8370*/  LOP3.LUT P0, RZ, R0, 0x1f, RZ, 0xc0, !PT ;  /* 0x0000001f00ff7812 */ /* 0x000fe2000780c0ff */
[----:B------:R-:W-:Y:S01]  /*8380*/  USHF.L.U32 UR7, UR7, UR6, URZ ;  /* 0x0000000607077299 */ /* 0x000fe2000800063f */
[----:B------:R-:W-:Y:S01]  /*8390*/  BSSY B0, `(.L_x_169) ;  /* 0x00000be000007945 */ /* 0x000fe20003800000 */
[----:B------:R-:W-:Y:S01]  /*83a0*/  USHF.L.U32 UR18, UR8, UR6, URZ ;  /* 0x0000000608127299 */ /* 0x000fe2000800063f */
[----:B------:R-:W-:Y:S01]  /*83b0*/  IMAD.MOV.U32 R14, RZ, RZ, 0x1 ;  /* 0x00000001ff0e7424 */ /* 0x000fe200078e00ff */
[----:B------:R-:W-:Y:S01]  /*83c0*/  LOP3.LUT R17, R4, 0x2, RZ, 0xfc, !PT ;  /* 0x0000000204117812 */ /* 0x000fe200078efcff */
[----:B------:R-:W-:Y:S01]  /*83d0*/  ULDC UR6, c[0x0][0x14] ;  /* 0x0000050000067ab9 */ /* 0x000fe20000000800 */
[----:B------:R-:W-:Y:S01]  /*83e0*/  PLOP3.LUT P0, PT, P0, P4, PT, 0x8a, 0x0 ;  /* 0x000000000000781c */ /* 0x000fe20000709172 */
[----:B------:R-:W-:Y:S01]  /*83f0*/  UIMAD.WIDE.U32 UR20, UR4, UR6, URZ ;  /* 0x00000006041472a5 */ /* 0x000fe2000f8e003f */
[----:B------:R-:W-:Y:S01]  /*8400*/  IMAD.MOV.U32 R12, RZ, RZ, 0x1 ;  /* 0x00000001ff0c7424 */ /* 0x000fe200078e00ff */
[----:B------:R-:W-:-:S02]  /*8410*/  UIMAD UR13, UR5, UR6, URZ ;  /* 0x00000006050d72a4 */ /* 0x000fc4000f8e023f */
[----:B------:R-:W-:Y:S01]  /*8420*/  ULOP3.LUT UR17, URZ, UR7, URZ, 0x33, !UPT ;  /* 0x000000073f117292 */ /* 0x000fe2000f8e333f */
[----:B0-----:R-:W-:Y:S01]  /*8430*/  VIADD R5, R5, 0x7f ;  /* 0x0000007f05057836 */ /* 0x001fe20000000000 */
[----:B------:R-:W-:Y:S01]  /*8440*/  UIADD3 UR13, UR21, UR13, URZ ;  /* 0x0000000d150d7290 */ /* 0x000fe2000fffe03f */
[----:B------:R-:W-:-:S03]  /*8450*/  ULDC.64 UR22, c[0x0][0x198] ;  /* 0x0000660000167ab9 */ /* 0x000fc60000000a00 */
[----:B------:R-:W-:-:S04]  /*8460*/  SHF.R.S32.HI R8, RZ, 0x1f, R5 ;  /* 0x0000001fff087819 */ /* 0x000fc80000011405 */
[----:B------:R-:W-:Y:S01]  /*8470*/  LEA.HI R8, R8, R5, RZ, 0x7 ;  /* 0x0000000508087211 */ /* 0x000fe200078f38ff */
[----:B------:R-:W-:-:S03]  /*8480*/  IMAD.MOV.U32 R5, RZ, RZ, RZ ;  /* 0x000000ffff057224 */ /* 0x000fc600078e00ff */
[----:B------:R-:W-:-:S05]  /*8490*/  SHF.R.S32.HI R16, RZ, 0x7, R8 ;  /* 0x00000007ff107819 */ /* 0x000fca0000011408 */
[----:B------:R-:W-:-:S07]  /*84a0*/  VIADD R13, R16, 0x1 ;  /* 0x00000001100d7836 */ /* 0x000fce0000000000 */
.L_x_181:
[----:B------:R-:W-:-:S03]  /*84b0*/  UMOV UR4, 0xffffffff ;  /* 0xffffffff00047882 */ /* 0x000fc60000000000 */
[----:B------:R-:W-:Y:S05]  /*84c0*/  BRA.DIV UR4, `(.L_x_170) ;  /* 0x0000000e04547947 */ /* 0x000fea000b800000 */
[----:B------:R-:W-:-:S13]  /*84d0*/  ELECT P1, URZ, PT ;  /* 0x00000000003f782f */ /* 0x000fda0003820000 */
.L_x_190:
[----:B------:R-:W0:Y:S01]  /*84e0*/  LDC R0, c[0x0][0x28c] ;  /* 0x0000a300ff007b82 */ /* 0x000e220000000800 */
[----:B------:R-:W-:Y:S01]  /*84f0*/  BSSY B1, `(.L_x_171) ;  /* 0x0000035000017945 */ /* 0x000fe20003800000 */
[----:B0-----:R-:W-:-:S13]  /*8500*/  ISETP.LT.OR P1, PT, R0, 0x1, !P1 ;  /* 0x000000010000780c */ /* 0x001fda0004f21670 */
[----:B------:R-:W-:Y:S05]  /*8510*/  @P1 BRA `(.L_x_172) ;  /* 0x0000000000c81947 */ /* 0x000fea0003800000 */
[----:B------:R-:W-:Y:S02]  /*8520*/  IMAD.SHL.U32 R15, R15, 0x80, RZ ;  /* 0x000000800f0f7824 */ /* 0x000fe400078e00ff */
[----:B------:R-:W-:Y:S02]  /*8530*/  IMAD.SHL.U32 R11, R11, 0x80, RZ ;  /* 0x000000800b0b7824 */ /* 0x000fe400078e00ff */
[----:B------:R-:W-:Y:S02]  /*8540*/  IMAD.MOV.U32 R20, RZ, RZ, RZ ;  /* 0x000000ffff147224 */ /* 0x000fe400078e00ff */
[----:B------:R-:W-:Y:S02]  /*8550*/  IMAD.MOV.U32 R0, RZ, RZ, R13 ;  /* 0x000000ffff007224 */ /* 0x000fe400078e000d */
[----:B------:R-:W-:Y:S02]  /*8560*/  IMAD.MOV.U32 R7, RZ, RZ, R12 ;  /* 0x000000ffff077224 */ /* 0x000fe400078e000c */
[----:B------:R-:W-:-:S07]  /*8570*/  IMAD.MOV.U32 R8, RZ, RZ, R5 ;  /* 0x000000ffff087224 */ /* 0x000fce00078e0005 */
.L_x_176:
[----:B------:R-:W0:Y:S01]  /*8580*/  S2R R10, SR_CgaCtaId ;  /* 0x00000000000a7919 */ /* 0x000e220000008800 */
[----:B------:R-:W-:-:S04]  /*8590*/  MOV R9, 0x400 ;  /* 0x0000040000097802 */ /* 0x000fc80000000f00 */
[----:B0-----:R-:W-:Y:S02]  /*85a0*/  LEA R19, R10, R9, 0x18 ;  /* 0x000000090a137211 */ /* 0x001fe400078ec0ff */
[----:B------:R-:W-:Y:S01]  /*85b0*/  SHF.L.U32 R9, R7, 0x1f, RZ ;  /* 0x0000001f07097819 */ /* 0x000fe200000006ff */
[----:B------:R-:W0:Y:S02]  /*85c0*/  @!P4 LDC R10, c[0x0][0x500] ;  /* 0x00014000ff0acb82 */ /* 0x000e240000000800 */
[----:B------:R-:W-:-:S04]  /*85d0*/  IMAD R18, R8, 0x8, R19 ;  /* 0x0000000808127824 */ /* 0x000fc800078e0213 */
[----:B------:R-:W1:Y:S02]  /*85e0*/  SYNCS.PHASECHK.TRANS64.TRYWAIT P1, [R18+URZ+0x10], R9 ;  /* 0x00001009120075a7 */ /* 0x000e64000802017f */
[----:B-1----:R-:W-:Y:S05]  /*85f0*/  @!P1 BRA `(.L_x_173) ;  /* 0x0000000c00289947 */ /* 0x002fea0003800000 */
.L_x_191:
[----:B-1----:R-:W-:Y:S01]  /*8600*/  PRMT R9, R17, 0x9910, RZ ;  /* 0x0000991011097816 */ /* 0x002fe200000000ff */
[----:B0-----:R0:W-:Y:S03]  /*8610*/  @!P4 SYNCS.ARRIVE.TRANS64 RZ, [R18+URZ], R10 ;  /* 0x0000000a12ffc9a7 */ /* 0x0011e6000800003f */
[----:B------:R-:W-:-:S13]  /*8620*/  ISETP.NE.AND P1, PT, R9, 0x2, PT ;  /* 0x000000020900780c */ /* 0x000fda0003f25270 */
[----:B0-----:R-:W-:Y:S05]  /*8630*/  @P1 BRA `(.L_x_174) ;  /* 0x0000000000041947 */ /* 0x001fea0003800000 */
[----:B------:R-:W-:Y:S01]  /*8640*/  BPT.TRAP 0x1 ;  /* 0x000000040000795c */ /* 0x000fe20000300000 */
.L_x_174:
[----:B------:R-:W-:Y:S05]  /*8650*/  @P0 BRA `(.L_x_175) ;  /* 0x0000000000040947 */ /* 0x000fea0003800000 */
[----:B------:R-:W-:Y:S01]  /*8660*/  BPT.TRAP 0x1 ;  /* 0x000000040000795c */ /* 0x000fe20000300000 */
.L_x_175:
[----:B------:R-:W-:Y:S01]  /*8670*/  IMAD R19, R8, 0x4000, R19 ;  /* 0x0000400008137824 */ /* 0x000fe200078e0213 */
[----:B------:R-:W-:Y:S01]  /*8680*/  R2UR UR9, R18 ;  /* 0x00000000120972ca */ /* 0x000fe200000e0000 */
[----:B------:R-:W-:Y:S01]  /*8690*/  VIADD R0, R0, 0xffffffff ;  /* 0xffffffff00007836 */ /* 0x000fe20000000000 */
[----:B------:R-:W-:Y:S01]  /*86a0*/  UIADD3 UR4, UP0, UR22, 0xf0, URZ ;  /* 0x000000f016047890 */ /* 0x000fe2000ff1e03f */
[----:B------:R-:W-:Y:S01]  /*86b0*/  R2UR UR11, R11 ;  /* 0x000000000b0b72ca */ /* 0x000fe200000e0000 */
[----:B------:R-:W-:Y:S01]  /*86c0*/  UIADD3 UR24, UP1, UR22, 0x1f0, URZ ;  /* 0x000001f016187890 */ /* 0x000fe2000ff3e03f */
[----:B------:R-:W-:Y:S01]  /*86d0*/  R2UR UR8, R19 ;  /* 0x00000000130872ca */ /* 0x000fe200000e0000 */
[----:B------:R-:W-:Y:S01]  /*86e0*/  UIADD3.X UR5, URZ, UR23, URZ, UP0, !UPT ;  /* 0x000000173f057290 */ /* 0x000fe200087fe43f */
[----:B------:R-:W-:Y:S01]  /*86f0*/  R2UR UR10, R20 ;  /* 0x00000000140a72ca */ /* 0x000fe200000e0000 */
[----:B------:R-:W-:Y:S01]  /*8700*/  VIADD R8, R8, 0x1 ;  /* 0x0000000108087836 */ /* 0x000fe20000000000 */
[----:B------:R-:W-:Y:S01]  /*8710*/  R2UR UR12, R6 ;  /* 0x00000000060c72ca */ /* 0x000fe200000e0000 */
[----:B------:R-:W-:Y:S01]  /*8720*/  UIADD3.X UR25, URZ, UR23, URZ, UP1, !UPT ;  /* 0x000000173f197290 */ /* 0x000fe20008ffe43f */
[----:B------:R-:W-:Y:S01]  /*8730*/  R2UR UR19, R15 ;  /* 0x000000000f1372ca */ /* 0x000fe200000e0000 */
[----:B------:R-:W-:Y:S01]  /*8740*/  UMOV UR6, 0x0 ;  /* 0x0000000000067882 */ /* 0x000fe20000000000 */
[----:B------:R-:W-:Y:S01]  /*8750*/  ISETP.GT.AND P3, PT, R0, 0x1, PT ;  /* 0x000000010000780c */ /* 0x000fe20003f64270 */
[----:B------:R-:W-:Y:S01]  /*8760*/  UMOV UR7, 0x10000000 ;  /* 0x1000000000077882 */ /* 0x000fe20000000000 */
[----:B------:R-:W-:Y:S01]  /*8770*/  ISETP.NE.AND P1, PT, R8, 0x2, PT ;  /* 0x000000020800780c */ /* 0x000fe20003f25270 */
[----:B------:R-:W-:-:S02]  /*8780*/  VIADD R20, R20, 0x80 ;  /* 0x0000008014147836 */ /* 0x000fc40000000000 */
[----:B------:R-:W-:Y:S01]  /*8790*/  UIADD3 UR14, UR8, 0x100, URZ ;  /* 0x00000100080e7890 */ /* 0x000fe2000fffe03f */
[----:B------:R-:W-:Y:S01]  /*87a0*/  SEL R10, RZ, 0x1, P1 ;  /* 0x00000001ff0a7807 */ /* 0x000fe20000800000 */
[----:B------:R-:W-:Y:S01]  /*87b0*/  UIADD3 UR15, UR8, 0x8100, URZ ;  /* 0x00008100080f7890 */ /* 0x000fe2000fffe03f */
[----:B------:R-:W-:Y:S02]  /*87c0*/  SEL R8, R8, RZ, P1 ;  /* 0x000000ff08087207 */ /* 0x000fe40000800000 */
[----:B------:R-:W-:Y:S02]  /*87d0*/  LOP3.LUT R7, R7, R10, RZ, 0x3c, !PT ;  /* 0x0000000a07077212 */ /* 0x000fe400078e3cff */
[----:B------:R-:W-:Y:S02]  /*87e0*/  UMOV UR8, UR14 ;  /* 0x0000000e00087c82 */ /* 0x000fe40008000000 */
[----:B------:R0:W-:Y:S02]  /*87f0*/  UTMALDG.3D [UR8], [UR4], desc[UR6] ;  /* 0x00000608040075b4 */ /* 0x0001e40008011000 */
[----:B0-----:R-:W-:Y:S01]  /*8800*/  UMOV UR8, UR15 ;  /* 0x0000000f00087c82 */ /* 0x001fe20008000000 */
[----:B------:R-:W-:-:S02]  /*8810*/  UMOV UR11, UR19 ;  /* 0x00000013000b7c82 */ /* 0x000fc40008000000 */
[----:B------:R0:W-:Y:S02]  /*8820*/  UTMALDG.3D [UR8], [UR24], desc[UR6] ;  /* 0x00000608180075b4 */ /* 0x0001e40008011000 */
[----:B0-----:R-:W-:Y:S05]  /*8830*/  @P3 BRA `(.L_x_176) ;  /* 0xfffffffc00503947 */ /* 0x001fea000383ffff */
.L_x_172:
[----:B------:R-:W-:Y:S05]  /*8840*/  BSYNC B1 ;  /* 0x0000000000017941 */ /* 0x000fea0003800000 */
.L_x_171:
[----:B------:R-:W-:Y:S01]  /*8850*/  LOP3.LUT P3, RZ, R14, 0xff, RZ, 0xc0, !PT ;  /* 0x000000ff0eff7812 */ /* 0x000fe2000786c0ff */
[----:B------:R-:W-:Y:S01]  /*8860*/  IMAD.IADD R5, R16, 0x1, R5 ;  /* 0x0000000110057824 */ /* 0x000fe200078e0205 */
[----:B------:R-:W-:Y:S01]  /*8870*/  IADD3 R2, P5, R2, UR20, RZ ;  /* 0x0000001402027c10 */ /* 0x000fe2000ffbe0ff */
[----:B------:R-:W-:Y:S01]  /*8880*/  ULDC.64 UR4, c[0x0][0x650] ;  /* 0x0001940000047ab9 */ /* 0x000fe20000000a00 */
[----:B------:R-:W-:Y:S01]  /*8890*/  BSSY B1, `(.L_x_177) ;  /* 0x000006b000017945 */ /* 0x000fe20003800000 */
[----:B------:R-:W-:Y:S01]  /*88a0*/  IMAD.MOV.U32 R11, RZ, RZ, -0x1 ;  /* 0xffffffffff0b7424 */ /* 0x000fe200078e00ff */
[----:B------:R-:W-:Y:S01]  /*88b0*/  ISETP.GT.U32.AND P1, PT, R5, 0x1, PT ;  /* 0x000000010500780c */ /* 0x000fe20003f24070 */
[----:B------:R-:W-:Y:S01]  /*88c0*/  IMAD.MOV.U32 R15, RZ, RZ, -0x1 ;  /* 0xffffffffff0f7424 */ /* 0x000fe200078e00ff */
[----:B------:R-:W-:Y:S02]  /*88d0*/  SHF.R.U32.HI R0, RZ, 0x1, R5 ;  /* 0x00000001ff007819 */ /* 0x000fe40000011605 */
[----:B------:R-:W-:-:S02]  /*88e0*/  ISETP.LT.U32.AND P1, PT, R16, 0x2, P1 ;  /* 0x000000021000780c */ /* 0x000fc40000f21070 */
[----:B------:R-:W-:Y:S01]  /*88f0*/  IADD3.X R3, R3, UR13, RZ, P5, !PT ;  /* 0x0000000d03037c10 */ /* 0x000fe2000affe4ff */
[----:B------:R-:W0:Y:S01]  /*8900*/  @P3 S2R R7, SR_CgaCtaId ;  /* 0x0000000000073919 */ /* 0x000e220000008800 */
[----:B------:R-:W-:Y:S02]  /*8910*/  @P3 MOV R6, 0x400 ;  /* 0x0000040000063802 */ /* 0x000fe40000000f00 */
[----:B------:R-:W-:Y:S02]  /*8920*/  ISETP.GE.U32.AND P5, PT, R2, UR4, PT ;  /* 0x0000000402007c0c */ /* 0x000fe4000bfa6070 */
[----:B------:R-:W-:Y:S02]  /*8930*/  LOP3.LUT R0, R0, 0x1, RZ, 0xc0, !PT ;  /* 0x0000000100007812 */ /* 0x000fe400078ec0ff */
[----:B------:R-:W-:Y:S02]  /*8940*/  LOP3.LUT R5, R5, 0x1, RZ, 0xc0, !PT ;  /* 0x0000000105057812 */ /* 0x000fe400078ec0ff */
[----:B------:R-:W-:-:S02]  /*8950*/  PRMT R14, RZ, 0x7610, R14 ;  /* 0x00007610ff0e7816 */ /* 0x000fc4000000000e */
[----:B0-----:R-:W-:Y:S02]  /*8960*/  @P3 LEA R6, R7, R6, 0x18 ;  /* 0x0000000607063211 */ /* 0x001fe400078ec0ff */
[----:B------:R-:W-:Y:S02]  /*8970*/  SEL R7, RZ, 0x1, !P1 ;  /* 0x00000001ff077807 */ /* 0x000fe40004800000 */
[----:B------:R-:W-:Y:S01]  /*8980*/  ISETP.GE.U32.AND.EX P1, PT, R3, UR5, PT, P5 ;  /* 0x0000000503007c0c */ /* 0x000fe2000bf26150 */
[----:B------:R0:W-:Y:S01]  /*8990*/  @P3 SYNCS.ARRIVE.TRANS64.A1T0 RZ, [R6+URZ+0x38], RZ ;  /* 0x000038ff06ff39a7 */ /* 0x0001e2000810003f */
[----:B------:R-:W-:-:S04]  /*89a0*/  ISETP.NE.U32.AND P3, PT, R0, 0x1, PT ;  /* 0x000000010000780c */ /* 0x000fc80003f65070 */
[----:B------:R-:W-:Y:S01]  /*89b0*/  ISETP.GT.U32.AND P3, PT, R16, 0x1, !P3 ;  /* 0x000000011000780c */ /* 0x000fe20005f64070 */
[----:B0-----:R-:W-:-:S03]  /*89c0*/  IMAD.MOV.U32 R6, RZ, RZ, -0x1 ;  /* 0xffffffffff067424 */ /* 0x001fc600078e00ff */
[----:B------:R-:W-:-:S04]  /*89d0*/  SEL R0, RZ, 0x1, !P3 ;  /* 0x00000001ff007807 */ /* 0x000fc80005800000 */
[----:B------:R-:W-:Y:S02]  /*89e0*/  LOP3.LUT R12, R0, R12, R7, 0x96, !PT ;  /* 0x0000000c000c7212 */ /* 0x000fe400078e9607 */
[----:B------:R-:W-:Y:S01]  /*89f0*/  PRMT R0, RZ, 0x7610, R0 ;  /* 0x00007610ff007816 */ /* 0x000fe20000000000 */
[----:B------:R-:W-:Y:S06]  /*8a00*/  @P1 BRA `(.L_x_178) ;  /* 0x00000004004c1947 */ /* 0x000fec0003800000 */
[----:B------:R-:W-:Y:S01]  /*8a10*/  ULDC.64 UR4, c[0x0][0x628] ;  /* 0x00018a0000047ab9 */ /* 0x000fe20000000a00 */
[----:B------:R-:W0:Y:S01]  /*8a20*/  S2R R15, SR_CTAID.X ;  /* 0x00000000000f7919 */ /* 0x000e220000002500 */
[----:B------:R-:W-:Y:S01]  /*8a30*/  ISETP.NE.U32.AND P1, PT, RZ, UR4, PT ;  /* 0x00000004ff007c0c */ /* 0x000fe2000bf25070 */
[----:B------:R-:W-:Y:S01]  /*8a40*/  ULDC UR7, c[0x0][0x630] ;  /* 0x00018c0000077ab9 */ /* 0x000fe20000000800 */
[----:B------:R-:W-:Y:S01]  /*8a50*/  IMAD.MOV.U32 R6, RZ, RZ, R2 ;  /* 0x000000ffff067224 */ /* 0x000fe200078e0002 */
[----:B------:R-:W1:Y:S01]  /*8a60*/  S2R R0, SR_CTAID.Y ;  /* 0x0000000000007919 */ /* 0x000e620000002600 */
[----:B------:R-:W-:Y:S01]  /*8a70*/  ISETP.NE.AND.EX P1, PT, RZ, UR5, PT, P1 ;  /* 0x00000005ff007c0c */ /* 0x000fe2000bf25310 */
[----:B------:R-:W-:-:S12]  /*8a80*/  IMAD.MOV.U32 R7, RZ, RZ, R3 ;  /* 0x000000ffff077224 */ /* 0x000fd800078e0003 */
[----:B------:R-:W-:Y:S05]  /*8a90*/  @!P1 BRA `(.L_x_179) ;  /* 0x0000000000289947 */ /* 0x000fea0003800000 */
[----:B------:R-:W-:Y:S02]  /*8aa0*/  ULDC UR6, c[0x0][0x634] ;  /* 0x00018d0000067ab9 */ /* 0x000fe40000000800 */
[----:B------:R-:W-:-:S05]  /*8ab0*/  IADD3 R11, P1, R2, UR6, RZ ;  /* 0x00000006020b7c10 */ /* 0x000fca000ff3e0ff */
[----:B------:R-:W-:-:S04]  /*8ac0*/  IMAD.X R19, RZ, RZ, R3, P1 ;  /* 0x000000ffff137224 */ /* 0x000fc800008e0603 */
[----:B------:R-:W-:-:S04]  /*8ad0*/  IMAD.WIDE.U32 R8, R19, UR4, RZ ;  /* 0x0000000413087c25 */ /* 0x000fc8000f8e00ff */
[----:B------:R-:W-:-:S04]  /*8ae0*/  IMAD.WIDE.U32 R8, P1, R11, UR5, R8 ;  /* 0x000000050b087c25 */ /* 0x000fc8000f820008 */
[----:B------:R-:W-:-:S04]  /*8af0*/  IMAD.WIDE.U32 R10, R11, UR4, RZ ;  /* 0x000000040b0a7c25 */ /* 0x000fc8000f8e00ff */
[----:B------:R-:W-:Y:S01]  /*8b00*/  IMAD.X R7, RZ, RZ, RZ, P1 ;  /* 0x000000ffff077224 */ /* 0x000fe200008e06ff */
[----:B------:R-:W-:Y:S01]  /*8b10*/  IADD3 RZ, P1, R11, R8, RZ ;  /* 0x000000080bff7210 */ /* 0x000fe20007f3e0ff */
[----:B------:R-:W-:-:S04]  /*8b20*/  IMAD.MOV.U32 R6, RZ, RZ, R9 ;  /* 0x000000ffff067224 */ /* 0x000fc800078e0009 */
[----:B------:R-:W-:-:S08]  /*8b30*/  IMAD.WIDE.U32.X R6, R19, UR5, R6, P1 ;  /* 0x0000000513067c25 */ /* 0x000fd000088e0406 */
.L_x_179:
[--C-:B------:R-:W-:Y:S01]  /*8b40*/  SHF.R.U64 R10, R6, UR7, R7.reuse ;  /* 0x00000007060a7c19 */ /* 0x100fe20008001207 */
[----:B------:R-:W-:Y:S01]  /*8b50*/  ULDC.64 UR4, c[0x0][0x620] ;  /* 0x0001880000047ab9 */ /* 0x000fe20000000a00 */
[----:B------:R-:W-:Y:S01]  /*8b60*/  SHF.R.U32.HI R6, RZ, UR7, R7 ;  /* 0x00000007ff067c19 */ /* 0x000fe20008011607 */
[----:B------:R-:W2:Y:S01]  /*8b70*/  LDC R22, c[0x0][0x144] ;  /* 0x00005100ff167b82 */ /* 0x000ea20000000800 */
[----:B------:R-:W-:Y:S01]  /*8b80*/  IADD3 R9, P1, RZ, -R10, RZ ;  /* 0x8000000aff097210 */ /* 0x000fe20007f3e0ff */
[----:B------:R-:W-:Y:S01]  /*8b90*/  ULDC.64 UR8, c[0x0][0x640] ;  /* 0x0001900000087ab9 */ /* 0x000fe20000000a00 */
[----:B0-----:R-:W-:Y:S01]  /*8ba0*/  I2FP.F32.U32 R11, R15 ;  /* 0x0000000f000b7245 */ /* 0x001fe20000201000 */
[----:B------:R-:W-:Y:S02]  /*8bb0*/  ULDC UR6, c[0x0][0x608] ;  /* 0x0001820000067ab9 */ /* 0x000fe40000000800 */
[----:B------:R-:W-:Y:S01]  /*8bc0*/  IMAD.X R6, RZ, RZ, ~R6, P1 ;  /* 0x000000ffff067224 */ /* 0x000fe200008e0e06 */
[----:B------:R-:W-:Y:S01]  /*8bd0*/  ISETP.NE.U32.AND P1, PT, RZ, UR8, PT ;  /* 0x00000008ff007c0c */ /* 0x000fe2000bf25070 */
[----:B------:R-:W0:Y:S02]  /*8be0*/  LDC R19, c[0x0][0x148] ;  /* 0x00005200ff137b82 */ /* 0x000e240000000800 */
[----:B------:R-:W-:Y:S01]  /*8bf0*/  IMAD R8, R6, UR4, RZ ;  /* 0x0000000406087c24 */ /* 0x000fe2000f8e02ff */
[----:B------:R-:W-:Y:S01]  /*8c00*/  ISETP.NE.AND.EX P1, PT, RZ, UR9, PT, P1 ;  /* 0x00000009ff007c0c */ /* 0x000fe2000bf25310 */
[----:B------:R-:W-:Y:S01]  /*8c10*/  IMAD.WIDE.U32 R6, R9, UR4, R2 ;  /* 0x0000000409067c25 */ /* 0x000fe2000f8e0002 */
[----:B------:R-:W-:-:S03]  /*8c20*/  ULDC UR4, c[0x0][0x150] ;  /* 0x0000540000047ab9 */ /* 0x000fc60000000800 */
[----:B------:R-:W-:Y:S02]  /*8c30*/  IMAD R9, R9, UR5, R8 ;  /* 0x0000000509097c24 */ /* 0x000fe4000f8e0208 */
[----:B------:R-:W-:Y:S01]  /*8c40*/  FMUL R8, R11, UR4 ;  /* 0x000000040b087c20 */ /* 0x000fe20008400000 */
[----:B------:R-:W-:Y:S01]  /*8c50*/  ULDC UR4, c[0x0][0x618] ;  /* 0x0001860000047ab9 */ /* 0x000fe20000000800 */
[----:B------:R-:W-:Y:S01]  /*8c60*/  ULDC UR5, c[0x0][0x154] ;  /* 0x0000550000057ab9 */ /* 0x000fe20000000800 */
[----:B------:R-:W-:-:S03]  /*8c70*/  IMAD.IADD R7, R7, 0x1, R9 ;  /* 0x0000000107077824 */ /* 0x000fc600078e0209 */
[----:B------:R-:W3:Y:S02]  /*8c80*/  F2I.U32.TRUNC.NTZ R8, R8 ;  /* 0x0000000800087305 */ /* 0x000ee4000020f000 */
[----:B------:R-:W-:Y:S02]  /*8c90*/  SHF.R.U64 R11, R6, UR4, R7 ;  /* 0x00000004060b7c19 */ /* 0x000fe40008001207 */
[----:B-1----:R-:W-:-:S05]  /*8ca0*/  I2FP.F32.U32 R6, R0 ;  /* 0x0000000000067245 */ /* 0x002fca0000201000 */
[----:B------:R-:W-:Y:S01]  /*8cb0*/  FMUL R21, R6, UR5 ;  /* 0x0000000506157c20 */ /* 0x000fe20008400000 */
[----:B------:R-:W-:Y:S01]  /*8cc0*/  SHF.R.U32.HI R6, RZ, UR4, R7 ;  /* 0x00000004ff067c19 */ /* 0x000fe20008011607 */
[----:B------:R-:W-:-:S03]  /*8cd0*/  ULDC UR4, c[0x0][0x658] ;  /* 0x0001960000047ab9 */ /* 0x000fc60000000800 */
[--C-:B------:R-:W-:Y:S01]  /*8ce0*/  SHF.R.U64 R20, R11, UR6, R6.reuse ;  /* 0x000000060b147c19 */ /* 0x100fe20008001206 */
[----:B------:R-:W1:Y:S01]  /*8cf0*/  F2I.U32.TRUNC.NTZ R21, R21 ;  /* 0x0000001500157305 */ /* 0x000e62000020f000 */
[----:B------:R-:W-:Y:S01]  /*8d00*/  SHF.R.U32.HI R7, RZ, UR6, R6 ;  /* 0x00000006ff077c19 */ /* 0x000fe20008011606 */
[----:B---3--:R-:W-:-:S03]  /*8d10*/  IMAD.MOV R8, RZ, RZ, -R8 ;  /* 0x000000ffff087224 */ /* 0x008fc600078e0a08 */
[----:B------:R-:W-:Y:S01]  /*8d20*/  SHF.R.U64 R18, R20, UR4, R7 ;  /* 0x0000000414127c19 */ /* 0x000fe20008001207 */
[----:B--2---:R-:W-:Y:S01]  /*8d30*/  IMAD R15, R22, R8, R15 ;  /* 0x00000008160f7224 */ /* 0x004fe200078e020f */
[----:B------:R-:W-:-:S03]  /*8d40*/  SHF.R.U32.HI R23, RZ, UR4, R7 ;  /* 0x00000004ff177c19 */ /* 0x000fc60008011607 */
[----:B------:R-:W-:Y:S02]  /*8d50*/  IMAD.MOV.U32 R6, RZ, RZ, R18 ;  /* 0x000000ffff067224 */ /* 0x000fe400078e0012 */
[----:B------:R-:W-:Y:S01]  /*8d60*/  IMAD.MOV.U32 R7, RZ, RZ, R23 ;  /* 0x000000ffff077224 */ /* 0x000fe200078e0017 */
[----:B-1----:R-:W-:Y:S06]  /*8d70*/  @!P1 BRA `(.L_x_180) ;  /* 0x0000000000289947 */ /* 0x002fec0003800000 */
[----:B------:R-:W-:Y:S02]  /*8d80*/  ULDC UR4, c[0x0][0x64c] ;  /* 0x0001930000047ab9 */ /* 0x000fe40000000800 */
[----:B------:R-:W-:-:S05]  /*8d90*/  IADD3 R7, P1, R18, UR4, RZ ;  /* 0x0000000412077c10 */ /* 0x000fca000ff3e0ff */
[----:B------:R-:W-:-:S04]  /*8da0*/  IMAD.X R23, RZ, RZ, R23, P1 ;  /* 0x000000ffff177224 */ /* 0x000fc800008e0617 */
[----:B------:R-:W-:-:S04]  /*8db0*/  IMAD.WIDE.U32 R8, R23, UR8, RZ ;  /* 0x0000000817087c25 */ /* 0x000fc8000f8e00ff */
[----:B------:R-:W-:-:S04]  /*8dc0*/  IMAD.WIDE.U32 R8, P1, R7, UR9, R8 ;  /* 0x0000000907087c25 */ /* 0x000fc8000f820008 */
[----:B------:R-:W-:-:S04]  /*8dd0*/  IMAD.WIDE.U32 R6, R7, UR8, RZ ;  /* 0x0000000807067c25 */ /* 0x000fc8000f8e00ff */
[----:B------:R-:W-:Y:S01]  /*8de0*/  IMAD.MOV.U32 R6, RZ, RZ, R9 ;  /* 0x000000ffff067224 */ /* 0x000fe200078e0009 */
[----:B------:R-:W-:Y:S01]  /*8df0*/  IADD3 RZ, P3, R7, R8, RZ ;  /* 0x0000000807ff7210 */ /* 0x000fe20007f7e0ff */
[----:B------:R-:W-:-:S04]  /*8e00*/  IMAD.X R7, RZ, RZ, RZ, P1 ;  /* 0x000000ffff077224 */ /* 0x000fc800008e06ff */
[----:B------:R-:W-:-:S08]  /*8e10*/  IMAD.WIDE.U32.X R6, R23, UR9, R6, P3 ;  /* 0x0000000917067c25 */ /* 0x000fd000098e0406 */
.L_x_180:
[----:B------:R-:W-:Y:S01]  /*8e20*/  ULDC UR4, c[0x0][0x648] ;  /* 0x0001920000047ab9 */ /* 0x000fe20000000800 */
[----:B------:R-:W-:Y:S01]  /*8e30*/  LOP3.LUT R20, R20, UR17, RZ, 0xc0, !PT ;  /* 0x0000001114147c12 */ /* 0x000fe2000f8ec0ff */
[----:B------:R-:W-:Y:S01]  /*8e40*/  IMAD.MOV R21, RZ, RZ, -R21 ;  /* 0x000000ffff157224 */ /* 0x000fe200078e0a15 */
[----:B------:R-:W-:Y:S01]  /*8e50*/  SHF.R.U64 R7, R6, UR4, R7 ;  /* 0x0000000406077c19 */ /* 0x000fe20008001207 */
[----:B------:R-:W-:Y:S01]  /*8e60*/  ULDC UR4, c[0x0][0x638] ;  /* 0x00018e0000047ab9 */ /* 0x000fe20000000800 */
[----:B------:R-:W-:Y:S01]  /*8e70*/  ULDC UR5, c[0x0][0x610] ;  /* 0x0001840000057ab9 */ /* 0x000fe20000000800 */
[----:B0-----:R-:W-:Y:S02]  /*8e80*/  @P2 IMAD R15, R19, R21, R0 ;  /* 0x00000015130f2224 */ /* 0x001fe400078e0200 */
[----:B------:R-:W-:Y:S02]  /*8e90*/  IMAD.MOV R9, RZ, RZ, -R7 ;  /* 0x000000ffff097224 */ /* 0x000fe400078e0a07 */
[----:B------:R-:W-:Y:S01]  /*8ea0*/  IMAD R20, R7, UR18, R20 ;  /* 0x0000001207147c24 */ /* 0x000fe2000f8e0214 */
[----:B------:R-:W-:Y:S01]  /*8eb0*/  LOP3.LUT R7, R11, UR16, RZ, 0xc0, !PT ;  /* 0x000000100b077c12 */ /* 0x000fe2000f8ec0ff */
[----:B------:R-:W-:Y:S01]  /*8ec0*/  IMAD R18, R9, UR4, R18 ;  /* 0x0000000409127c24 */ /* 0x000fe2000f8e0212 */
[----:B------:R-:W-:Y:S01]  /*8ed0*/  ULDC UR4, c[0x0][0x600] ;  /* 0x0001800000047ab9 */ /* 0x000fe20000000800 */
[----:B------:R-:W-:-:S02]  /*8ee0*/  IMAD R11, R20, UR5, R15 ;  /* 0x00000005140b7c24 */ /* 0x000fc4000f8e020f */
[----:B------:R-:W-:Y:S02]  /*8ef0*/  IMAD R18, R18, UR4, R7 ;  /* 0x0000000412127c24 */ /* 0x000fe4000f8e0207 */
[----:B------:R-:W-:Y:S02]  /*8f00*/  IMAD.MOV.U32 R0, RZ, RZ, 0x1 ;  /* 0x00000001ff007424 */ /* 0x000fe400078e00ff */
[----:B------:R-:W-:Y:S01]  /*8f10*/  IMAD.MOV.U32 R6, RZ, RZ, R10 ;  /* 0x000000ffff067224 */ /* 0x000fe200078e000a */
[----:B------:R-:W-:Y:S02]  /*8f20*/  SEL R15, R18, R11, !P2 ;  /* 0x0000000b120f7207 */ /* 0x000fe40005000000 */
[----:B------:R-:W-:-:S07]  /*8f30*/  SEL R11, R11, R18, !P2 ;  /* 0x000000120b0b7207 */ /* 0x000fce0005000000 */
.L_x_178:
[----:B------:R-:W-:Y:S05]  /*8f40*/  BSYNC B1 ;  /* 0x0000000000017941 */ /* 0x000fea0003800000 */
.L_x_177:
[----:B------:R-:W-:-:S13]  /*8f50*/  LOP3.LUT P1, RZ, R0, 0xff, RZ, 0xc0, !PT ;  /* 0x000000ff00ff7812 */ /* 0x000fda000782c0ff */
[----:B------:R-:W-:Y:S05]  /*8f60*/  @P1 BRA `(.L_x_181) ;  /* 0xfffffff400501947 */ /* 0x000fea000383ffff */
[----:B------:R-:W-:Y:S05]  /*8f70*/  BSYNC B0 ;  /* 0x0000000000007941 */ /* 0x000fea0003800000 */
.L_x_169:
[----:B------:R-:W-:-:S03]  /*8f80*/  UMOV UR4, 0xffffffff ;  /* 0xffffffff00047882 */ /* 0x000fc60000000000 */
[----:B------:R-:W-:Y:S05]  /*8f90*/  BRA.DIV UR4, `(.L_x_182) ;  /* 0x0000000204d47947 */ /* 0x000fea000b800000 */
[----:B------:R-:W-:-:S13]  /*8fa0*/  ELECT P0, URZ, PT ;  /* 0x00000000003f782f */ /* 0x000fda0003800000 */
.L_x_194:
[----:B------:R-:W-:Y:S04]  /*8fb0*/  BSSY B0, `(.L_x_183) ;  /* 0x0000019000007945 */ /* 0x000fe80003800000 */
[----:B------:R-:W-:Y:S05]  /*8fc0*/  @!P0 BRA `(.L_x_184) ;  /* 0x00000000005c8947 */ /* 0x000fea0003800000 */
[----:B------:R-:W-:-:S04]  /*8fd0*/  LOP3.LUT R4, R4, 0x2, RZ, 0xfc, !PT ;  /* 0x0000000204047812 */ /* 0x000fc800078efcff */
[----:B------:R-:W-:-:S13]  /*8fe0*/  ISETP.NE.AND P0, PT, R4, 0x3, PT ;  /* 0x000000030400780c */ /* 0x000fda0003f05270 */
[----:B------:R-:W-:Y:S05]  /*8ff0*/  @!P0 BRA `(.L_x_185) ;  /* 0x0000000000048947 */ /* 0x000fea0003800000 */
[----:B------:R-:W-:Y:S01]  /*9000*/  BPT.TRAP 0x1 ;  /* 0x000000040000795c */ /* 0x000fe20000300000 */
.L_x_185:
[----:B------:R-:W0:Y:S01]  /*9010*/  S2R R3, SR_CgaCtaId ;  /* 0x0000000000037919 */ /* 0x000e220000008800 */
[----:B------:R-:W-:Y:S02]  /*9020*/  MOV R0, 0x400 ;  /* 0x0000040000007802 */ /* 0x000fe40000000f00 */
[----:B------:R-:W-:Y:S02]  /*9030*/  SHF.L.U32 R2, R12, 0x1f, RZ ;  /* 0x0000001f0c027819 */ /* 0x000fe400000006ff */
[----:B0-----:R-:W-:-:S05]  /*9040*/  LEA R0, R3, R0, 0x18 ;  /* 0x0000000003007211 */ /* 0x001fca00078ec0ff */
[----:B------:R-:W-:-:S04]  /*9050*/  VIADD R0, R0, 0x10 ;  /* 0x0000001000007836 */ /* 0x000fc80000000000 */
[C---:B------:R-:W-:Y:S02]  /*9060*/  IMAD R7, R5.reuse, 0x8, R0 ;  /* 0x0000000805077824 */ /* 0x040fe400078e0200 */
[----:B------:R-:W-:Y:S02]  /*9070*/  VIADD R5, R5, 0x1 ;  /* 0x0000000105057836 */ /* 0x000fe40000000000 */
[----:B------:R-:W0:Y:S03]  /*9080*/  SYNCS.PHASECHK.TRANS64.TRYWAIT P0, [R7+URZ], R2 ;  /* 0x00000002070075a7 */ /* 0x000e26000800017f */
[----:B------:R-:W-:-:S04]  /*9090*/  ISETP.NE.AND P1, PT, R5, 0x2, PT ;  /* 0x000000020500780c */ /* 0x000fc80003f25270 */
[----:B------:R-:W-:Y:S02]  /*90a0*/  SEL R3, RZ, 0x1, P1 ;  /* 0x00000001ff037807 */ /* 0x000fe40000800000 */
[----:B------:R-:W-:Y:S02]  /*90b0*/  SEL R5, R5, RZ, P1 ;  /* 0x000000ff05057207 */ /* 0x000fe40000800000 */
[----:B------:R-:W-:Y:S01]  /*90c0*/  LOP3.LUT R3, R12, R3, RZ, 0x3c, !PT ;  /* 0x000000030c037212 */ /* 0x000fe200078e3cff */
[----:B0-----:R-:W-:Y:S06]  /*90d0*/  @!P0 BRA `(.L_x_186) ;  /* 0x0000000000a88947 */ /* 0x001fec0003800000 */
.L_x_195:
[----:B------:R-:W-:Y:S01]  /*90e0*/  IMAD R5, R5, 0x8, R0 ;  /* 0x0000000805057824 */ /* 0x000fe200078e0200 */
[----:B------:R-:W-:-:S07]  /*90f0*/  SHF.L.U32 R0, R3, 0x1f, RZ ;  /* 0x0000001f03007819 */ /* 0x000fce00000006ff */
.L_x_187:
[----:B-1----:R1:W2:Y:S02]  /*9100*/  SYNCS.PHASECHK.TRANS64.TRYWAIT P0, [R5+URZ], R0 ;  /* 0x00000000050075a7 */ /* 0x0022a4000800017f */
[----:B--2---:R-:W-:Y:S05]  /*9110*/  @!P0 NANOSLEEP.SYNCS 0x989680 ;  /* 0x009896800000895d */ /* 0x004fea0003900000 */
[----:B------:R-:W2:Y:S02]  /*9120*/  @!P0 SYNCS.PHASECHK.TRANS64 P0, [R5+URZ], R0 ;  /* 0x00000000050085a7 */ /* 0x000ea4000800007f */
[----:B--2---:R-:W-:Y:S05]  /*9130*/  @!P0 BRA `(.L_x_187) ;  /* 0xfffffffc00f08947 */ /* 0x004fea000383ffff */
.L_x_184:
[----:B------:R-:W-:Y:S05]  /*9140*/  BSYNC B0 ;  /* 0x0000000000007941 */ /* 0x000fea0003800000 */
.L_x_183:
[----:B------:R-:W-:Y:S05]  /*9150*/  EXIT ;  /* 0x000000000000794d */ /* 0x000fea0003800000 */
.L_x_17:
[----:B-1----:R-:W-:-:S04]  /*9160*/  IMAD.U32 R11, RZ, RZ, UR6 ;  /* 0x00000006ff0b7e24 */ /* 0x002fc8000f8e00ff */
[----:B------:R1:W4:Y:S03]  /*9170*/  SYNCS.PHASECHK.TRANS64.TRYWAIT P0, [R11+URZ], R10 ;  /* 0x0000000a0b0075a7 */ /* 0x000326000800017f */
[----:B----4-:R-:W-:Y:S05]  /*9180*/  @!P0 NANOSLEEP.SYNCS 0x989680 ;  /* 0x009896800000895d */ /* 0x010fea0003900000 */
[----:B------:R-:W4:Y:S02]  /*9190*/  @!P0 SYNCS.PHASECHK.TRANS64 P0, [R11+URZ], R10 ;  /* 0x0000000a0b0085a7 */ /* 0x000f24000800007f */
[----:B----4-:R-:W-:Y:S05]  /*91a0*/  @!P0 BRA `(.L_x_17) ;  /* 0xfffffffc00ec8947 */ /* 0x010fea000383ffff */
[----:B------:R-:W-:Y:S05]  /*91b0*/  BRA `(.L_x_16) ;  /* 0xffffff8000d47947 */ /* 0x000fea000383ffff */
.L_x_23:
[----:B-1----:R-:W-:-:S04]  /*91c0*/  IMAD.U32 R140, RZ, RZ, UR12 ;  /* 0x0000000cff8c7e24 */ /* 0x002fc8000f8e00ff */
[----:B------:R1:W4:Y:S03]  /*91d0*/  SYNCS.PHASECHK.TRANS64.TRYWAIT P0, [R140+URZ], R11 ;  /* 0x0000000b8c0075a7 */ /* 0x000326000800017f */
[----:B----4-:R-:W-:Y:S05]  /*91e0*/  @!P0 NANOSLEEP.SYNCS 0x989680 ;  /* 0x009896800000895d */ /* 0x010fea0003900000 */
[----:B------:R-:W4:Y:S02]  /*91f0*/  @!P0 SYNCS.PHASECHK.TRANS64 P0, [R140+URZ], R11 ;  /* 0x0000000b8c0085a7 */ /* 0x000f24000800007f */
[----:B----4-:R-:W-:Y:S05]  /*9200*/  @!P0 BRA `(.L_x_23) ;  /* 0xfffffffc00ec8947 */ /* 0x010fea000383ffff */
[----:B------:R-:W-:Y:S05]  /*9210*/  BRA `(.L_x_22) ;  /* 0xffffff8c00487947 */ /* 0x000fea000383ffff */
.L_x_170:
[----:B------:R-:W-:Y:S01]  /*9220*/  BSSY B1, `(.L_x_188) ;  /* 0x0000006000017945 */ /* 0x000fe20003800000 */
[----:B------:R-:W-:-:S07]  /*9230*/  IMAD.MOV.U32 R0, RZ, RZ, -0x1 ;  /* 0xffffffffff007424 */ /* 0x000fce00078e00ff */
[----:B------:R-:W-:Y:S05]  /*9240*/  WARPSYNC.COLLECTIVE R0, `(.L_x_189) ;  /* 0x00000000000c7348 */ /* 0x000fea0003c00000 */
[----:B------:R-:W-:Y:S02]  /*9250*/  ELECT P1, UR62, PT ;  /* 0x00000000003e782f */ /* 0x000fe40003820000 */
[----:B------:R-:W-:Y:S01]  /*9260*/  MOV R0, UR62 ;  /* 0x0000003e00007c02 */ /* 0x000fe20008000f00 */
[----:B------:R-:W-:Y:S10]  /*9270*/  ENDCOLLECTIVE ;  /* 0x000000000000791b */ /* 0x000ff40003800000 */
.L_x_189:
[----:B------:R-:W-:Y:S05]  /*9280*/  BSYNC B1 ;  /* 0x0000000000017941 */ /* 0x000fea0003800000 */
.L_x_188:
[----:B------:R-:W-:Y:S05]  /*9290*/  BRA `(.L_x_190) ;  /* 0xfffffff000907947 */ /* 0x000fea000383ffff */
.L_x_173:
[----:B-1----:R1:W2:Y:S02]  /*92a0*/  SYNCS.PHASECHK.TRANS64.TRYWAIT P1, [R18+URZ+0x10], R9 ;  /* 0x00001009120075a7 */ /* 0x0022a4000802017f */
[----:B--2---:R-:W-:Y:S05]  /*92b0*/  @!P1 NANOSLEEP.SYNCS 0x989680 ;  /* 0x009896800000995d */ /* 0x004fea0003900000 */
[----:B------:R-:W2:Y:S02]  /*92c0*/  @!P1 SYNCS.PHASECHK.TRANS64 P1, [R18+URZ+0x10], R9 ;  /* 0x00001009120095a7 */ /* 0x000ea4000802007f */
[----:B--2---:R-:W-:Y:S05]  /*92d0*/  @!P1 BRA `(.L_x_173) ;  /* 0xfffffffc00f09947 */ /* 0x004fea000383ffff */
[----:B------:R-:W-:Y:S05]  /*92e0*/  BRA `(.L_x_191) ;  /* 0xfffffff000c47947 */ /* 0x000fea000383ffff */
.L_x_182:
[----:B------:R-:W-:Y:S01]  /*92f0*/  BSSY B0, `(.L_x_192) ;  /* 0x0000006000007945 */ /* 0x000fe20003800000 */
[----:B------:R-:W-:-:S07]  /*9300*/  IMAD.MOV.U32 R0, RZ, RZ, -0x1 ;  /* 0xffffffffff007424 */ /* 0x000fce00078e00ff */
[----:B------:R-:W-:Y:S05]  /*9310*/  WARPSYNC.COLLECTIVE R0, `(.L_x_193) ;  /* 0x00000000000c7348 */ /* 0x000fea0003c00000 */
[----:B------:R-:W-:Y:S02]  /*9320*/  ELECT P1, UR62, PT ;  /* 0x00000000003e782f */ /* 0x000fe40003820000 */
[----:B------:R-:W-:Y:S01]  /*9330*/  MOV R0, UR62 ;  /* 0x0000003e00007c02 */ /* 0x000fe20008000f00 */
[----:B------:R-:W-:Y:S10]  /*9340*/  ENDCOLLECTIVE ;  /* 0x000000000000791b */ /* 0x000ff40003800000 */
.L_x_193:
[----:B------:R-:W-:Y:S05]  /*9350*/  BSYNC B0 ;  /* 0x0000000000007941 */ /* 0x000fea0003800000 */
.L_x_192:
[----:B------:R-:W-:Y:S01]  /*9360*/  PLOP3.LUT P0, PT, P1, PT, PT, 0x80, 0x0 ;  /* 0x000000000000781c */ /* 0x000fe20000f0f070 */
[----:B------:R-:W-:-:S12]  /*9370*/  BRA `(.L_x_194) ;  /* 0xfffffffc000c7947 */ /* 0x000fd8000383ffff */
.L_x_186:
[----:B0-----:R0:W1:Y:S02]  /*9380*/  SYNCS.PHASECHK.TRANS64.TRYWAIT P0, [R7+URZ], R2 ;  /* 0x00000002070075a7 */ /* 0x001064000800017f */
[----:B-1----:R-:W-:Y:S05]  /*9390*/  @!P0 NANOSLEEP.SYNCS 0x989680 ;  /* 0x009896800000895d */ /* 0x002fea0003900000 */
[----:B------:R-:W1:Y:S02]  /*93a0*/  @!P0 SYNCS.PHASECHK.TRANS64 P0, [R7+URZ], R2 ;  /* 0x00000002070085a7 */ /* 0x000e64000800007f */
[----:B-1----:R-:W-:Y:S05]  /*93b0*/  @!P0 BRA `(.L_x_186) ;  /* 0xfffffffc00f08947 */ /* 0x002fea000383ffff */
[----:B------:R-:W-:Y:S05]  /*93c0*/  BRA `(.L_x_195) ;  /* 0xfffffffc00447947 */ /* 0x000fea000383ffff */
.L_x_196:
[----:B------:R-:W-:-:S00]  /*93d0*/  BRA `(.L_x_196) ;  /* 0xfffffffc00fc7947 */ /* 0x000fc0000383ffff */
[----:B------:R-:W-:-:S00]  /*93e0*/  NOP ;  /* 0x0000000000007918 */ /* 0x000fc00000000000 */
        /* <DEDUP_REMOVED lines=9> */
.L_x_197:


//--------------------- .nv.shared._ZN7cutlass13device_kernelINS_4gemm6kernel13GemmUniversalIN4cute5tupleIJiiiiEEENS1_10collective13CollectiveMmaINS1_37MainloopSm90TmaGmmaWarpSpecializedFP8ILi2ENS5_IJNS4_1CILi1EEESB_SB_EEENS1_35KernelTmaWarpSpecializedCooperativeEEENS5_IJNSA_ILi128EEESF_SF_EEENS_12float_e4m3_tENS5_IJlSB_lEEESH_SI_NS4_8TiledMMAINS4_8MMA_AtomIJNS4_4SM904GMMA31MMA_64x128x32_F32E4M3E4M3_SS_TNILNSM_7ScaleInE1ELSO_1EEEEEENS4_6LayoutINS5_IJNSA_ILi2EEESB_SB_EEENS5_IJSB_NSA_ILi0EEESU_EEEEENS5_IJNS4_10UnderscoreESX_SX_EEEEENS4_13SM90_TMA_LOADENS4_14ComposedLayoutINS4_7SwizzleILi3ELi4ELi3EEENS4_18smem_ptr_flag_bitsILi8EEENSR_INS5_IJNSA_ILi8EEESF_EEENS5_IJSF_SB_EEEEEEEvNS4_8identityES10_S1A_vS1B_EENS_8epilogue10collective6detail29Sm90TmaWarpSpecializedAdapterINS1E_15DefaultEpilogueISH_SI_SI_NS1D_6thread17LinearCombinationISH_Li1EffLNS1I_9ScaleType4KindE0ELNS_15FloatRoundStyleE2ESH_EENS1_15EpilogueDefaultEEEEEvvEEEEvNT_6ParamsE --------------------------
	.section	.nv.shared._ZN7cutlass13device_kernelINS_4gemm6kernel13GemmUniversalIN4cute5tupleIJiiiiEEENS1_10collective13CollectiveMmaINS1_37MainloopSm90TmaGmmaWarpSpecializedFP8ILi2ENS5_IJNS4_1CILi1EEESB_SB_EEENS1_35KernelTmaWarpSpecializedCooperativeEEENS5_IJNSA_ILi128EEESF_SF_EEENS_12float_e4m3_tENS5_IJlSB_lEEESH_SI_NS4_8TiledMMAINS4_8MMA_AtomIJNS4_4SM904GMMA31MMA_64x128x32_F32E4M3E4M3_SS_TNILNSM_7ScaleInE1ELSO_1EEEEEENS4_6LayoutINS5_IJNSA_ILi2EEESB_SB_EEENS5_IJSB_NSA_ILi0EEESU_EEEEENS5_IJNS4_10UnderscoreESX_SX_EEEEENS4_13SM90_TMA_LOADENS4_14ComposedLayoutINS4_7SwizzleILi3ELi4ELi3EEENS4_18smem_ptr_flag_bitsILi8EEENSR_INS5_IJNSA_ILi8EEESF_EEENS5_IJSF_SB_EEEEEEEvNS4_8identityES10_S1A_vS1B_EENS_8epilogue10collective6detail29Sm90TmaWarpSpecializedAdapterINS1E_15DefaultEpilogueISH_SI_SI_NS1D_6thread17LinearCombinationISH_Li1EffLNS1I_9ScaleType4KindE0ELNS_15FloatRoundStyleE2ESH_EENS1_15EpilogueDefaultEEEEEvvEEEEvNT_6ParamsE,"aw",@nobits
	.sectionflags	@""
	.align	16
	.zero		1024


//--------------------- .nv.shared.reserved.0     --------------------------
	.section	.nv.shared.reserved.0,"aw",@nobits
	.weak		__nv_reservedSMEM_offset_0_alias
	.size		__nv_reservedSMEM_offset_0_alias, 0, 0
	.other		__nv_reservedSMEM_offset_0_alias,@"STO_CUDA_RESERVED_SHARED STV_DEFAULT"
__nv_reservedSMEM_offset_0_alias:
	.zero		0


//--------------------- .nv.global                --------------------------
	.section	.nv.global,"aw",@nobits
.nv.global:
	.type		_ZN40_INTERNAL_6175d5b7_4_k_cu_fba7172f_254354cute1_E,@object
	.size		_ZN40_INTERNAL_6175d5b7_4_k_cu_fba7172f_254354cute1_E,(_ZN40_INTERNAL_6175d5b7_4_k_cu_fba7172f_254354cuda3std3__45__cpo6cbeginE - _ZN40_INTERNAL_6175d5b7_4_k_cu_fba7172f_254354cute1_E)
_ZN40_INTERNAL_6175d5b7_4_k_cu_fba7172f_254354cute1_E:
	.zero		1
	.type		_ZN40_INTERNAL_6175d5b7_4_k_cu_fba7172f_254354cuda3std3__45__cpo6cbeginE,@object
	.size		_ZN40_INTERNAL_6175d5b7_4_k_cu_fba7172f_254354cuda3std3__45__cpo6cbeginE,(_ZN40_INTERNAL_6175d5b7_4_k_cu_fba7172f_254354cuda3std3__48in_placeE - _ZN40_INTERNAL_6175d5b7_4_k_cu_fba7172f_254354cuda3std3__45__cpo6cbeginE)
_ZN40_INTERNAL_6175d5b7_4_k_cu_fba7172f_254354cuda3std3__45__cpo6cbeginE:
	.zero		1
	.type		_ZN40_INTERNAL_6175d5b7_4_k_cu_fba7172f_254354cuda3std3__48in_placeE,@object
	.size		_ZN40_INTERNAL_6175d5b7_4_k_cu_fba7172f_254354cuda3std3__48in_placeE,(_ZN40_INTERNAL_6175d5b7_4_k_cu_fba7172f_254354cuda3std6ranges3__45__cpo9iter_moveE - _ZN40_INTERNAL_6175d5b7_4_k_cu_fba7172f_254354cuda3std3__48in_placeE)
_ZN40_INTERNAL_6175d5b7_4_k_cu_fba7172f_254354cuda3std3__48in_placeE:
	.zero		1
	.type		_ZN40_INTERNAL_6175d5b7_4_k_cu_fba7172f_254354cuda3std6ranges3__45__cpo9iter_moveE,@object
	.size		_ZN40_INTERNAL_6175d5b7_4_k_cu_fba7172f_254354cuda3std6ranges3__45__cpo9iter_moveE,(_ZN40_INTERNAL_6175d5b7_4_k_cu_fba7172f_254354cuda3std3__45__cpo5beginE - _ZN40_INTERNAL_6175d5b7_4_k_cu_fba7172f_254354cuda3std6ranges3__45__cpo9iter_moveE)
_ZN40_INTERNAL_6175d5b7_4_k_cu_fba7172f_254354cuda3std6ranges3__45__cpo9iter_moveE:
	.zero		1
	.type		_ZN40_INTERNAL_6175d5b7_4_k_cu_fba7172f_254354cuda3std3__45__cpo5beginE,@object
	.size		_ZN40_INTERNAL_6175d5b7_4_k_cu_fba7172f_254354cuda3std3__45__cpo5beginE,(_ZN40_INTERNAL_6175d5b7_4_k_cu_fba7172f_254354cuda3std3__442_GLOBAL__N__6175d5b7_4_k_cu_fba7172f_254356ignoreE - _ZN40_INTERNAL_6175d5b7_4_k_cu_fba7172f_254354cuda3std3__45__cpo5beginE)
_ZN40_INTERNAL_6175d5b7_4_k_cu_fba7172f_254354cuda3std3__45__cpo5beginE:
	.zero		1
	.type		_ZN40_INTERNAL_6175d5b7_4_k_cu_fba7172f_254354cuda3std3__442_GLOBAL__N__6175d5b7_4_k_cu_fba7172f_254356ignoreE,@object
	.size		_ZN40_INTERNAL_6175d5b7_4_k_cu_fba7172f_254354cuda3std3__442_GLOBAL__N__6175d5b7_4_k_cu_fba7172f_254356ignoreE,(_ZN40_INTERNAL_6175d5b7_4_k_cu_fba7172f_254354cute7productE - _ZN40_INTERNAL_6175d5b7_4_k_cu_fba7172f_254354cuda3std3__442_GLOBAL__N__6175d5b7_4_k_cu_fba7172f_254356ignoreE)
_ZN40_INTERNAL_6175d5b7_4_k_cu_fba7172f_254354cuda3std3__442_GLOBAL__N__6175d5b7_4_k_cu_fba7172f_254356ignoreE:
	.zero		1
	.type		_ZN40_INTERNAL_6175d5b7_4_k_cu_fba7172f_254354cute7productE,@object
	.size		_ZN40_INTERNAL_6175d5b7_4_k_cu_fba7172f_254354cute7productE,(_ZN40_INTERNAL_6175d5b7_4_k_cu_fba7172f_254354cuda3std3__45__cpo3endE - _ZN40_INTERNAL_6175d5b7_4_k_cu_fba7172f_254354cute7productE)
_ZN40_INTERNAL_6175d5b7_4_k_cu_fba7172f_254354cute7productE:
	.zero		1
	.type		_ZN40_INTERNAL_6175d5b7_4_k_cu_fba7172f_254354cuda3std3__45__cpo3endE,@object
	.size		_ZN40_INTERNAL_6175d5b7_4_k_cu_fba7172f_254354cuda3std3__45__cpo3endE,(_ZN40_INTERNAL_6175d5b7_4_k_cu_fba7172f_254354cuda3std3__419piecewise_constructE - _ZN40_INTERNAL_6175d5b7_4_k_cu_fba7172f_254354cuda3std3__45__cpo3endE)
_ZN40_INTERNAL_6175d5b7_4_k_cu_fba7172f_254354cuda3std3__45__cpo3endE:
	.zero		1
	.type		_ZN40_INTERNAL_6175d5b7_4_k_cu_fba7172f_254354cuda3std3__419piecewise_constructE,@object
	.size		_ZN40_INTERNAL_6175d5b7_4_k_cu_fba7172f_254354cuda3std3__419piecewise_constructE,(_ZN40_INTERNAL_6175d5b7_4_k_cu_fba7172f_254354cuda3std3__45__cpo4cendE - _ZN40_INTERNAL_6175d5b7_4_k_cu_fba7172f_254354cuda3std3__419piecewise_constructE)
_ZN40_INTERNAL_6175d5b7_4_k_cu_fba7172f_254354cuda3std3__419piecewise_constructE:
	.zero		1
	.type		_ZN40_INTERNAL_6175d5b7_4_k_cu_fba7172f_254354cuda3std3__45__cpo4cendE,@object
	.size		_ZN40_INTERNAL_6175d5b7_4_k_cu_fba7172f_254354cuda3std3__45__cpo4cendE,(_ZN40_INTERNAL_6175d5b7_4_k_cu_fba7172f_254354cuda3std6ranges3__45__cpo4swapE - _ZN40_INTERNAL_6175d5b7_4_k_cu_fba7172f_254354cuda3std3__45__cpo4cendE)
_ZN40_INTERNAL_6175d5b7_4_k_cu_fba7172f_254354cuda3std3__45__cpo4cendE:
	.zero		1
	.type		_ZN40_INTERNAL_6175d5b7_4_k_cu_fba7172f_254354cuda3std6ranges3__45__cpo4swapE,@object
	.size		_ZN40_INTERNAL_6175d5b7_4_k_cu_fba7172f_254354cuda3std6ranges3__45__cpo4swapE,(.L_7 - _ZN40_INTERNAL_6175d5b7_4_k_cu_fba7172f_254354cuda3std6ranges3__45__cpo4swapE)
_ZN40_INTERNAL_6175d5b7_4_k_cu_fba7172f_254354cuda3std6ranges3__45__cpo4swapE:
	.zero		1
.L_7:


//--------------------- .nv.constant0._ZN7cutlass13device_kernelINS_4gemm6kernel13GemmUniversalIN4cute5tupleIJiiiiEEENS1_10collective13CollectiveMmaINS1_37MainloopSm90TmaGmmaWarpSpecializedFP8ILi2ENS5_IJNS4_1CILi1EEESB_SB_EEENS1_35KernelTmaWarpSpecializedCooperativeEEENS5_IJNSA_ILi128EEESF_SF_EEENS_12float_e4m3_tENS5_IJlSB_lEEESH_SI_NS4_8TiledMMAINS4_8MMA_AtomIJNS4_4SM904GMMA31MMA_64x128x32_F32E4M3E4M3_SS_TNILNSM_7ScaleInE1ELSO_1EEEEEENS4_6LayoutINS5_IJNSA_ILi2EEESB_SB_EEENS5_IJSB_NSA_ILi0EEESU_EEEEENS5_IJNS4_10UnderscoreESX_SX_EEEEENS4_13SM90_TMA_LOADENS4_14ComposedLayoutINS4_7SwizzleILi3ELi4ELi3EEENS4_18smem_ptr_flag_bitsILi8EEENSR_INS5_IJNSA_ILi8EEESF_EEENS5_IJSF_SB_EEEEEEEvNS4_8identityES10_S1A_vS1B_EENS_8epilogue10collective6detail29Sm90TmaWarpSpecializedAdapterINS1E_15DefaultEpilogueISH_SI_SI_NS1D_6thread17LinearCombinationISH_Li1EffLNS1I_9ScaleType4KindE0ELNS_15FloatRoundStyleE2ESH_EENS1_15EpilogueDefaultEEEEEvvEEEEvNT_6ParamsE --------------------------
	.section	.nv.constant0._ZN7cutlass13device_kernelINS_4gemm6kernel13GemmUniversalIN4cute5tupleIJiiiiEEENS1_10collective13CollectiveMmaINS1_37MainloopSm90TmaGmmaWarpSpecializedFP8ILi2ENS5_IJNS4_1CILi1EEESB_SB_EEENS1_35KernelTmaWarpSpecializedCooperativeEEENS5_IJNSA_ILi128EEESF_SF_EEENS_12float_e4m3_tENS5_IJlSB_lEEESH_SI_NS4_8TiledMMAINS4_8MMA_AtomIJNS4_4SM904GMMA31MMA_64x128x32_F32E4M3E4M3_SS_TNILNSM_7ScaleInE1ELSO_1EEEEEENS4_6LayoutINS5_IJNSA_ILi2EEESB_SB_EEENS5_IJSB_NSA_ILi0EEESU_EEEEENS5_IJNS4_10UnderscoreESX_SX_EEEEENS4_13SM90_TMA_LOADENS4_14ComposedLayoutINS4_7SwizzleILi3ELi4ELi3EEENS4_18smem_ptr_flag_bitsILi8EEENSR_INS5_IJNSA_ILi8EEESF_EEENS5_IJSF_SB_EEEEEEEvNS4_8identityES10_S1A_vS1B_EENS_8epilogue10collective6detail29Sm90TmaWarpSpecializedAdapterINS1E_15DefaultEpilogueISH_SI_SI_NS1D_6thread17LinearCombinationISH_Li1EffLNS1I_9ScaleType4KindE0ELNS_15FloatRoundStyleE2ESH_EENS1_15EpilogueDefaultEEEEEvvEEEEvNT_6ParamsE,"a",@progbits
	.sectionflags	@""
	.align	4
.nv.constant0._ZN7cutlass13device_kernelINS_4gemm6kernel13GemmUniversalIN4cute5tupleIJiiiiEEENS1_10collective13CollectiveMmaINS1_37MainloopSm90TmaGmmaWarpSpecializedFP8ILi2ENS5_IJNS4_1CILi1EEESB_SB_EEENS1_35KernelTmaWarpSpecializedCooperativeEEENS5_IJNSA_ILi128EEESF_SF_EEENS_12float_e4m3_tENS5_IJlSB_lEEESH_SI_NS4_8TiledMMAINS4_8MMA_AtomIJNS4_4SM904GMMA31MMA_64x128x32_F32E4M3E4M3_SS_TNILNSM_7ScaleInE1ELSO_1EEEEEENS4_6LayoutINS5_IJNSA_ILi2EEESB_SB_EEENS5_IJSB_NSA_ILi0EEESU_EEEEENS5_IJNS4_10UnderscoreESX_SX_EEEEENS4_13SM90_TMA_LOADENS4_14ComposedLayoutINS4_7SwizzleILi3ELi4ELi3EEENS4_18smem_ptr_flag_bitsILi8EEENSR_INS5_IJNSA_ILi8EEESF_EEENS5_IJSF_SB_EEEEEEEvNS4_8identityES10_S1A_vS1B_EENS_8epilogue10collective6detail29Sm90TmaWarpSpecializedAdapterINS1E_15DefaultEpilogueISH_SI_SI_NS1D_6thread17LinearCombinationISH_Li1EffLNS1I_9ScaleType4KindE0ELNS_15FloatRoundStyleE2ESH_EENS1_15EpilogueDefaultEEEEEvvEEEEvNT_6ParamsE:
	.zero		1664


//--------------------- SYMBOLS --------------------------

	.type		.nv.reservedSmem.offset0,@object
	.size		.nv.reservedSmem.offset0,0x4
